// auto-generated by cutlass_sweep.gemm — config: {"arch": "sm_90", "cluster_m": 1, "cluster_n": 1, "dtype": "int8", "dtype_b": "int8", "layout": "nt", "stages": 3, "tile_k": 32, "tile_m": 64, "tile_n": 128}
#include "cutlass/cutlass.h"
#include "cutlass/gemm/collective/collective_builder.hpp"
#include "cutlass/gemm/device/gemm_universal_adapter.h"
#include "cutlass/gemm/kernel/gemm_universal.hpp"
#include "cutlass/epilogue/collective/collective_builder.hpp"

using ElemA = int8_t;
using ElemB = int8_t;
using ElemCD = int8_t;
using Acc  = int32_t;
using TileShape    = cute::Shape<cute::_64, cute::_128, cute::_32>;
using ClusterShape = cute::Shape<cute::_1, cute::_1, cute::_1>;

using CollectiveEpilogue = typename cutlass::epilogue::collective::CollectiveBuilder<
    cutlass::arch::Sm90, cutlass::arch::OpClassTensorOp,
    TileShape, ClusterShape,
    cutlass::epilogue::collective::EpilogueTileAuto,
    Acc, Acc,
    ElemCD, cutlass::layout::RowMajor, 128 / cutlass::sizeof_bits<ElemCD>::value,
    ElemCD, cutlass::layout::RowMajor, 128 / cutlass::sizeof_bits<ElemCD>::value,
    cutlass::epilogue::collective::EpilogueScheduleAuto
  >::CollectiveOp;

using CollectiveMainloop = typename cutlass::gemm::collective::CollectiveBuilder<
    cutlass::arch::Sm90, cutlass::arch::OpClassTensorOp,
    ElemA, cutlass::layout::RowMajor, 128 / cutlass::sizeof_bits<ElemA>::value,
    ElemB, cutlass::layout::ColumnMajor, 128 / cutlass::sizeof_bits<ElemB>::value,
    Acc,
    TileShape, ClusterShape,
    cutlass::gemm::collective::StageCount<3>,
    cutlass::gemm::collective::KernelScheduleAuto
  >::CollectiveOp;

using GemmKernel = cutlass::gemm::kernel::GemmUniversal<
    cute::Shape<int,int,int,int>,
    CollectiveMainloop,
    CollectiveEpilogue
>;
using Gemm = cutlass::gemm::device::GemmUniversalAdapter<GemmKernel>;

// Force the device kernel symbol into the cubin without needing a host main.
auto* _anchor = &cutlass::device_kernel<GemmKernel>;


// ===== COMPILED SASS (sm_90a) =====

	.target	sm_90a

	.elftype	@"ET_EXEC"


//--------------------- .note.nv.tkinfo           --------------------------
	.section	.note.nv.tkinfo,"",@"SHT_NOTE"
	.sectionflags	@"SHF_NOTE_NV_TKINFO"
	.tkinfo
        /*0018*/ 	.word	0x00000002
        /*0030*/ 	.string	""
        /*0030*/ 	.string	"ptxas"
        /*0030*/ 	.string	"Cuda compilation tools, release 13.0, V13.0.88"
        /*0030*/ 	.string	"Build cuda_13.0.r13.0/compiler.36424714_0"
        /*0030*/ 	.string	"-arch sm_90a -m 64 "



//--------------------- .note.nv.cuinfo           --------------------------
	.section	.note.nv.cuinfo,"",@"SHT_NOTE"
	.sectionflags	@"SHF_NOTE_NV_CUINFO"
        /*0018*/ 	.short	0x0002
        /*001a*/ 	.short	0x005a
        /*001c*/ 	.short	0x0082
	.zero		2


//--------------------- .nv.info                  --------------------------
	.section	.nv.info,"",@"SHT_CUDA_INFO"
	.align	4


	//----- nvinfo : EIATTR_REGCOUNT
	.align		4
        /*0000*/ 	.byte	0x04, 0x2f
        /*0002*/ 	.short	(.L_15 - .L_14)
	.align		4
.L_14:
        /*0004*/ 	.word	index@(_ZN7cutlass13device_kernelINS_4gemm6kernel13GemmUniversalIN4cute5tupleIJiiiiEEENS1_10collective13CollectiveMmaINS1_34MainloopSm90TmaGmmaWarpSpecializedILi3ENS5_IJNS4_1CILi1EEESB_SB_EEENS1_32KernelTmaWarpSpecializedPingpongEEENS5_IJNSA_ILi64EEENSA_ILi128EEENSA_ILi32EEEEEEaNS5_IJlSB_lEEEaSJ_NS4_8TiledMMAINS4_8MMA_AtomIJNS4_4SM904GMMA27MMA_64x128x32_S32S8S8_SS_TNEEEENS4_6LayoutISC_NS5_IJNSA_ILi0EEESR_SR_EEEEENS5_IJNS4_10UnderscoreESU_SU_EEEEENS4_13SM90_TMA_LOADENS4_14ComposedLayoutINS4_7SwizzleILi1ELi4ELi3EEENS4_18smem_ptr_flag_bitsILi8EEENSQ_INS5_IJNSA_ILi8EEESH_EEENS5_IJSH_SB_EEEEEEEvNS4_8identityESX_S17_vS18_EENS_8epilogue10collective6detail29Sm90TmaWarpSpecializedAdapterINS1B_15DefaultEpilogueIaSJ_SJ_NS1A_6thread17LinearCombinationIaLi1EiiLNS1F_9ScaleType4KindE0ELNS_15FloatRoundStyleE2EaEENS1_15EpilogueDefaultEEEEEvvEEEEvNT_6ParamsE)
        /*0008*/ 	.word	0x000000a8


	//----- nvinfo : EIATTR_FRAME_SIZE
	.align		4
.L_15:
        /*000c*/ 	.byte	0x04, 0x11
        /*000e*/ 	.short	(.L_17 - .L_16)
	.align		4
.L_16:
        /*0010*/ 	.word	index@(_ZN7cutlass13device_kernelINS_4gemm6kernel13GemmUniversalIN4cute5tupleIJiiiiEEENS1_10collective13CollectiveMmaINS1_34MainloopSm90TmaGmmaWarpSpecializedILi3ENS5_IJNS4_1CILi1EEESB_SB_EEENS1_32KernelTmaWarpSpecializedPingpongEEENS5_IJNSA_ILi64EEENSA_ILi128EEENSA_ILi32EEEEEEaNS5_IJlSB_lEEEaSJ_NS4_8TiledMMAINS4_8MMA_AtomIJNS4_4SM904GMMA27MMA_64x128x32_S32S8S8_SS_TNEEEENS4_6LayoutISC_NS5_IJNSA_ILi0EEESR_SR_EEEEENS5_IJNS4_10UnderscoreESU_SU_EEEEENS4_13SM90_TMA_LOADENS4_14ComposedLayoutINS4_7SwizzleILi1ELi4ELi3EEENS4_18smem_ptr_flag_bitsILi8EEENSQ_INS5_IJNSA_ILi8EEESH_EEENS5_IJSH_SB_EEEEEEEvNS4_8identityESX_S17_vS18_EENS_8epilogue10collective6detail29Sm90TmaWarpSpecializedAdapterINS1B_15DefaultEpilogueIaSJ_SJ_NS1A_6thread17LinearCombinationIaLi1EiiLNS1F_9ScaleType4KindE0ELNS_15FloatRoundStyleE2EaEENS1_15EpilogueDefaultEEEEEvvEEEEvNT_6ParamsE)
        /*0014*/ 	.word	0x00000008


	//----- nvinfo : EIATTR_MIN_STACK_SIZE
	.align		4
.L_17:
        /*0018*/ 	.byte	0x04, 0x12
        /*001a*/ 	.short	(.L_19 - .L_18)
	.align		4
.L_18:
        /*001c*/ 	.word	index@(_ZN7cutlass13device_kernelINS_4gemm6kernel13GemmUniversalIN4cute5tupleIJiiiiEEENS1_10collective13CollectiveMmaINS1_34MainloopSm90TmaGmmaWarpSpecializedILi3ENS5_IJNS4_1CILi1EEESB_SB_EEENS1_32KernelTmaWarpSpecializedPingpongEEENS5_IJNSA_ILi64EEENSA_ILi128EEENSA_ILi32EEEEEEaNS5_IJlSB_lEEEaSJ_NS4_8TiledMMAINS4_8MMA_AtomIJNS4_4SM904GMMA27MMA_64x128x32_S32S8S8_SS_TNEEEENS4_6LayoutISC_NS5_IJNSA_ILi0EEESR_SR_EEEEENS5_IJNS4_10UnderscoreESU_SU_EEEEENS4_13SM90_TMA_LOADENS4_14ComposedLayoutINS4_7SwizzleILi1ELi4ELi3EEENS4_18smem_ptr_flag_bitsILi8EEENSQ_INS5_IJNSA_ILi8EEESH_EEENS5_IJSH_SB_EEEEEEEvNS4_8identityESX_S17_vS18_EENS_8epilogue10collective6detail29Sm90TmaWarpSpecializedAdapterINS1B_15DefaultEpilogueIaSJ_SJ_NS1A_6thread17LinearCombinationIaLi1EiiLNS1F_9ScaleType4KindE0ELNS_15FloatRoundStyleE2EaEENS1_15EpilogueDefaultEEEEEvvEEEEvNT_6ParamsE)
        /*0020*/ 	.word	0x00000008
.L_19:


//--------------------- .nv.compat                --------------------------
	.section	.nv.compat,"",@"SHT_CUDA_COMPAT_INFO"
	.align	4
        /*0000*/ 	.byte	0x02, 0x09, 0x01, 0x00, 0x02, 0x02, 0x04, 0x00, 0x02, 0x05, 0x05, 0x00, 0x03, 0x07, 0x01, 0x01
        /*0010*/ 	.byte	0x02, 0x03, 0x01, 0x00, 0x02, 0x06, 0x01, 0x00, 0x04, 0x0b, 0x08, 0x00, 0x00, 0x00, 0x00, 0x00
        /*0020*/ 	.byte	0x00, 0x00, 0x00, 0x00


//--------------------- .nv.info._ZN7cutlass13device_kernelINS_4gemm6kernel13GemmUniversalIN4cute5tupleIJiiiiEEENS1_10collective13CollectiveMmaINS1_34MainloopSm90TmaGmmaWarpSpecializedILi3ENS5_IJNS4_1CILi1EEESB_SB_EEENS1_32KernelTmaWarpSpecializedPingpongEEENS5_IJNSA_ILi64EEENSA_ILi128EEENSA_ILi32EEEEEEaNS5_IJlSB_lEEEaSJ_NS4_8TiledMMAINS4_8MMA_AtomIJNS4_4SM904GMMA27MMA_64x128x32_S32S8S8_SS_TNEEEENS4_6LayoutISC_NS5_IJNSA_ILi0EEESR_SR_EEEEENS5_IJNS4_10UnderscoreESU_SU_EEEEENS4_13SM90_TMA_LOADENS4_14ComposedLayoutINS4_7SwizzleILi1ELi4ELi3EEENS4_18smem_ptr_flag_bitsILi8EEENSQ_INS5_IJNSA_ILi8EEESH_EEENS5_IJSH_SB_EEEEEEEvNS4_8identityESX_S17_vS18_EENS_8epilogue10collective6detail29Sm90TmaWarpSpecializedAdapterINS1B_15DefaultEpilogueIaSJ_SJ_NS1A_6thread17LinearCombinationIaLi1EiiLNS1F_9ScaleType4KindE0ELNS_15FloatRoundStyleE2EaEENS1_15EpilogueDefaultEEEEEvvEEEEvNT_6ParamsE --------------------------
	.section	.nv.info._ZN7cutlass13device_kernelINS_4gemm6kernel13GemmUniversalIN4cute5tupleIJiiiiEEENS1_10collective13CollectiveMmaINS1_34MainloopSm90TmaGmmaWarpSpecializedILi3ENS5_IJNS4_1CILi1EEESB_SB_EEENS1_32KernelTmaWarpSpecializedPingpongEEENS5_IJNSA_ILi64EEENSA_ILi128EEENSA_ILi32EEEEEEaNS5_IJlSB_lEEEaSJ_NS4_8TiledMMAINS4_8MMA_AtomIJNS4_4SM904GMMA27MMA_64x128x32_S32S8S8_SS_TNEEEENS4_6LayoutISC_NS5_IJNSA_ILi0EEESR_SR_EEEEENS5_IJNS4_10UnderscoreESU_SU_EEEEENS4_13SM90_TMA_LOADENS4_14ComposedLayoutINS4_7SwizzleILi1ELi4ELi3EEENS4_18smem_ptr_flag_bitsILi8EEENSQ_INS5_IJNSA_ILi8EEESH_EEENS5_IJSH_SB_EEEEEEEvNS4_8identityESX_S17_vS18_EENS_8epilogue10collective6detail29Sm90TmaWarpSpecializedAdapterINS1B_15DefaultEpilogueIaSJ_SJ_NS1A_6thread17LinearCombinationIaLi1EiiLNS1F_9ScaleType4KindE0ELNS_15FloatRoundStyleE2EaEENS1_15EpilogueDefaultEEEEEvvEEEEvNT_6ParamsE,"",@"SHT_CUDA_INFO"
	.sectionflags	@""
	.align	4


	//----- nvinfo : EIATTR_CUDA_API_VERSION
	.align		4
        /*0000*/ 	.byte	0x04, 0x37
        /*0002*/ 	.short	(.L_21 - .L_20)
.L_20:
        /*0004*/ 	.word	0x00000082


	//----- nvinfo : EIATTR_KPARAM_INFO
	.align		4
.L_21:
        /*0008*/ 	.byte	0x04, 0x17
        /*000a*/ 	.short	(.L_23 - .L_22)
.L_22:
        /*000c*/ 	.word	0x00000000
        /*0010*/ 	.short	0x0000
        /*0012*/ 	.short	0x0070
        /*0014*/ 	.byte	0x00, 0xf0, 0x01, 0x10


	//----- nvinfo : EIATTR_SPARSE_MMA_MASK
	.align		4
.L_23:
        /*0018*/ 	.byte	0x03, 0x50
        /*001a*/ 	.short	0x0000


	//----- nvinfo : EIATTR_MAXREG_COUNT
	.align		4
        /*001c*/ 	.byte	0x03, 0x1b
        /*001e*/ 	.short	0x00a8


	//----- nvinfo : EIATTR_NUM_BARRIERS
	.align		4
        /*0020*/ 	.byte	0x02, 0x4c
        /*0022*/ 	.byte	0x01
	.zero		1


	//----- nvinfo : EIATTR_EXTERNS
	.align		4
        /*0024*/ 	.byte	0x04, 0x0f
        /*0026*/ 	.short	(.L_25 - .L_24)


	//   ....[0]....
	.align		4
.L_24:
        /*0028*/ 	.word	index@(__assertfail)


	//----- nvinfo : EIATTR_ANNOTATIONS
	.align		4
.L_25:
        /*002c*/ 	.byte	0x04, 0x55
        /*002e*/ 	.short	(.L_27 - .L_26)


	//   ....[0]....
.L_26:
        /*0030*/ 	.word	0x00000001
        /*0034*/ 	.byte	0xb0, 0x0a, 0x00, 0x00, 0x01, 0x00, 0x00, 0x00, 0xd0, 0x11, 0x00, 0x00, 0x01, 0x00, 0x00, 0x00
        /*0044*/ 	.byte	0x70, 0x50, 0x00, 0x00, 0x01, 0x00, 0x00, 0x00, 0x10, 0x5c, 0x00, 0x00


	//----- nvinfo : EIATTR_MERCURY_ISA_VERSION
	.align		4
.L_27:
        /*0050*/ 	.byte	0x03, 0x5f
        /*0052*/ 	.short	0x0101


	//----- nvinfo : EIATTR_INT_WARP_WIDE_INSTR_OFFSETS
	.align		4
        /*0054*/ 	.byte	0x04, 0x31
        /*0056*/ 	.short	(.L_29 - .L_28)


	//   ....[0]....
.L_28:
        /*0058*/ 	.word	0x00000410


	//   ....[1]....
        /*005c*/ 	.word	0x00000430


	//   ....[2]....
        /*0060*/ 	.word	0x000004b0


	//   ....[3]....
        /*0064*/ 	.word	0x000004c0


	//   ....[4]....
        /*0068*/ 	.word	0x000004d0


	//   ....[5]....
        /*006c*/ 	.word	0x000004f0


	//   ....[6]....
        /*0070*/ 	.word	0x00000540


	//   ....[7]....
        /*0074*/ 	.word	0x00000560


	//----- nvinfo : EIATTR_COOP_GROUP_MASK_REGIDS
	.align		4
.L_29:
        /*0078*/ 	.byte	0x04, 0x29
        /*007a*/ 	.short	(.L_31 - .L_30)


	//   ....[0]....
.L_30:
        /*007c*/ 	.word	0xffffffff


	//   ....[1]....
        /*0080*/ 	.word	0xffffffff


	//   ....[2]....
        /*0084*/ 	.word	0xffffffff


	//   ....[3]....
        /*0088*/ 	.word	0xffffffff


	//   ....[4]....
        /*008c*/ 	.word	0xffffffff


	//   ....[5]....
        /*0090*/ 	.word	0xffffffff


	//----- nvinfo : EIATTR_COOP_GROUP_INSTR_OFFSETS
	.align		4
.L_31:
        /*0094*/ 	.byte	0x04, 0x28
        /*0096*/ 	.short	(.L_33 - .L_32)


	//   ....[0]....
.L_32:
        /*0098*/ 	.word	0x00000070


	//   ....[1]....
        /*009c*/ 	.word	0x00000080


	//   ....[2]....
        /*00a0*/ 	.word	0x00000140


	//   ....[3]....
        /*00a4*/ 	.word	0x000002b0


	//   ....[4]....
        /*00a8*/ 	.word	0x000002f0


	//   ....[5]....
        /*00ac*/ 	.word	0x00000330


	//----- nvinfo : EIATTR_REG_RECONFIG
	.align		4
.L_33:
        /*00b0*/ 	.byte	0x01, 0x54
	.zero		2


	//----- nvinfo : EIATTR_SYSCALL_OFFSETS
	.align		4
        /*00b4*/ 	.byte	0x04, 0x46
        /*00b6*/ 	.short	(.L_35 - .L_34)


	//   ....[0]....
.L_34:
        /*00b8*/ 	.word	0x00001670


	//----- nvinfo : EIATTR_MBARRIER_INSTR_OFFSETS
	.align		4
.L_35:
        /*00bc*/ 	.byte	0x04, 0x39
        /*00be*/ 	.short	(.L_37 - .L_36)


	//   ....[0]....
.L_36:
        /*00c0*/ 	.word	0x00000240
        /*00c4*/ 	.word	0x000000ff
        /*00c8*/ 	.word	0x00000000
        /*00cc*/ 	.short	0x0100
        /*00ce*/ 	.byte	0x08
	.zero		1


	//   ....[1]....
        /*00d0*/ 	.word	0x00000250
        /*00d4*/ 	.word	0x000000ff
        /*00d8*/ 	.word	0x00000018
        /*00dc*/ 	.short	0x0100
        /*00de*/ 	.byte	0x08
	.zero		1


	//   ....[2]....
        /*00e0*/ 	.word	0x00000260
        /*00e4*/ 	.word	0x000000ff
        /*00e8*/ 	.word	0x00000008
        /*00ec*/ 	.short	0x0100
        /*00ee*/ 	.byte	0x08
	.zero		1


	//   ....[3]....
        /*00f0*/ 	.word	0x00000270
        /*00f4*/ 	.word	0x000000ff
        /*00f8*/ 	.word	0x00000020
        /*00fc*/ 	.short	0x0100
        /*00fe*/ 	.byte	0x08
	.zero		1


	//   ....[4]....
        /*0100*/ 	.word	0x00000280
        /*0104*/ 	.word	0x000000ff
        /*0108*/ 	.word	0x00000010
        /*010c*/ 	.short	0x0100
        /*010e*/ 	.byte	0x08
	.zero		1


	//   ....[5]....
        /*0110*/ 	.word	0x00000290
        /*0114*/ 	.word	0x000000ff
        /*0118*/ 	.word	0x00000028
        /*011c*/ 	.short	0x0100
        /*011e*/ 	.byte	0x08
	.zero		1


	//   ....[6]....
        /*0120*/ 	.word	0x000005a0
        /*0124*/ 	.word	0x000000ff
        /*0128*/ 	.word	0x00000060
        /*012c*/ 	.short	0x0100
        /*012e*/ 	.byte	0x08
	.zero		1


	//   ....[7]....
        /*0130*/ 	.word	0x00000610
        /*0134*/ 	.word	0x000000ff
        /*0138*/ 	.word	0x00000068
        /*013c*/ 	.short	0x0100
        /*013e*/ 	.byte	0x08
	.zero		1


	//   ....[8]....
        /*0140*/ 	.word	0x00000630
        /*0144*/ 	.word	0x000000ff
        /*0148*/ 	.word	0x00000040
        /*014c*/ 	.short	0x0100
        /*014e*/ 	.byte	0x09
	.zero		1


	//   ....[9]....
        /*0150*/ 	.word	0x00000640
        /*0154*/ 	.word	0x000000ff
        /*0158*/ 	.word	0x00000048
        /*015c*/ 	.short	0x0100
        /*015e*/ 	.byte	0x09
	.zero		1


	//   ....[10]....
        /*0160*/ 	.word	0x00000650
        /*0164*/ 	.word	0x000000ff
        /*0168*/ 	.word	0x00000050
        /*016c*/ 	.short	0x0100
        /*016e*/ 	.byte	0x09
	.zero		1


	//   ....[11]....
        /*0170*/ 	.word	0x00000660
        /*0174*/ 	.word	0x000000ff
        /*0178*/ 	.word	0x00000058
        /*017c*/ 	.short	0x0100
        /*017e*/ 	.byte	0x09
	.zero		1


	//   ....[12]....
        /*0180*/ 	.word	0x00001530
        /*0184*/ 	.word	0x000000ff
        /*0188*/ 	.word	0xfffffff8
        /*018c*/ 	.short	0x010a
        /*018e*/ 	.byte	0x2b
	.zero		1


	//   ....[13]....
        /*0190*/ 	.word	0x00001700
        /*0194*/ 	.word	0x00000003
        /*0198*/ 	.word	0x00000000
        /*019c*/ 	.short	0x010a
        /*019e*/ 	.byte	0x3f
	.zero		1


	//   ....[14]....
        /*01a0*/ 	.word	0x00001740
        /*01a4*/ 	.word	0x00000003
        /*01a8*/ 	.word	0x00000000
        /*01ac*/ 	.short	0x010a
        /*01ae*/ 	.byte	0x3f
	.zero		1


	//   ....[15]....
        /*01b0*/ 	.word	0x000018d0
        /*01b4*/ 	.word	0x000000ff
        /*01b8*/ 	.word	0x00000000
        /*01bc*/ 	.short	0x010a
        /*01be*/ 	.byte	0x04
	.zero		1


	//   ....[16]....
        /*01c0*/ 	.word	0x00001910
        /*01c4*/ 	.word	0x000000ff
        /*01c8*/ 	.word	0x00000000
        /*01cc*/ 	.short	0x010a
        /*01ce*/ 	.byte	0x04
	.zero		1


	//   ....[17]....
        /*01d0*/ 	.word	0x00001a00
        /*01d4*/ 	.word	0x000000ff
        /*01d8*/ 	.word	0x00000000
        /*01dc*/ 	.short	0x0101
        /*01de*/ 	.byte	0x04
	.zero		1


	//   ....[18]....
        /*01e0*/ 	.word	0x00001b00
        /*01e4*/ 	.word	0x00000003
        /*01e8*/ 	.word	0x00000000
        /*01ec*/ 	.short	0x0101
        /*01ee*/ 	.byte	0x2f
	.zero		1


	//   ....[19]....
        /*01f0*/ 	.word	0x00001bd0
        /*01f4*/ 	.word	0x000000ff
        /*01f8*/ 	.word	0x00000000
        /*01fc*/ 	.short	0x0101
        /*01fe*/ 	.byte	0x06
	.zero		1


	//   ....[20]....
        /*0200*/ 	.word	0x00001c40
        /*0204*/ 	.word	0x000000ff
        /*0208*/ 	.word	0x00000008
        /*020c*/ 	.short	0x010a
        /*020e*/ 	.byte	0x2b
	.zero		1


	//   ....[21]....
        /*0210*/ 	.word	0x000050b0
        /*0214*/ 	.word	0x00000000
        /*0218*/ 	.word	0x00000000
        /*021c*/ 	.short	0x0101
        /*021e*/ 	.byte	0x2f
	.zero		1


	//   ....[22]....
        /*0220*/ 	.word	0x00005980
        /*0224*/ 	.word	0x0000000b
        /*0228*/ 	.word	0x00000018
        /*022c*/ 	.short	0x010a
        /*022e*/ 	.byte	0x3f
	.zero		1


	//   ....[23]....
        /*0230*/ 	.word	0x00005d40
        /*0234*/ 	.word	0x00000006
        /*0238*/ 	.word	0x00000068
        /*023c*/ 	.short	0x0101
        /*023e*/ 	.byte	0x3f
	.zero		1


	//   ....[24]....
        /*0240*/ 	.word	0x00006460
        /*0244*/ 	.word	0x00000007
        /*0248*/ 	.word	0x00000000
        /*024c*/ 	.short	0x010a
        /*024e*/ 	.byte	0x3f
	.zero		1


	//   ....[25]....
        /*0250*/ 	.word	0x000064e0
        /*0254*/ 	.word	0x00000004
        /*0258*/ 	.word	0x00000000
        /*025c*/ 	.short	0x010a
        /*025e*/ 	.byte	0x3f
	.zero		1


	//   ....[26]....
        /*0260*/ 	.word	0x00006570
        /*0264*/ 	.word	0x00000005
        /*0268*/ 	.word	0x00000000
        /*026c*/ 	.short	0x010a
        /*026e*/ 	.byte	0x3f
	.zero		1


	//   ....[27]....
        /*0270*/ 	.word	0x000065e0
        /*0274*/ 	.word	0x00000003
        /*0278*/ 	.word	0xfffffff8
        /*027c*/ 	.short	0x010a
        /*027e*/ 	.byte	0x3f
	.zero		1


	//   ....[28]....
        /*0280*/ 	.word	0x00006630
        /*0284*/ 	.word	0x00000003
        /*0288*/ 	.word	0x00000000
        /*028c*/ 	.short	0x010a
        /*028e*/ 	.byte	0x3f
	.zero		1


	//   ....[29]....
        /*0290*/ 	.word	0x00006690
        /*0294*/ 	.word	0x00000004
        /*0298*/ 	.word	0x00000000
        /*029c*/ 	.short	0x010a
        /*029e*/ 	.byte	0x3f
	.zero		1


	//   ....[30]....
        /*02a0*/ 	.word	0x000066f0
        /*02a4*/ 	.word	0x00000003
        /*02a8*/ 	.word	0x00000008
        /*02ac*/ 	.short	0x010a
        /*02ae*/ 	.byte	0x3f
	.zero		1


	//   ....[31]....
        /*02b0*/ 	.word	0x000067c0
        /*02b4*/ 	.word	0x0000000b
        /*02b8*/ 	.word	0x00000018
        /*02bc*/ 	.short	0x010a
        /*02be*/ 	.byte	0x3f
	.zero		1


	//   ....[32]....
        /*02c0*/ 	.word	0x00006890
        /*02c4*/ 	.word	0x00000007
        /*02c8*/ 	.word	0x00000000
        /*02cc*/ 	.short	0x010a
        /*02ce*/ 	.byte	0x3f
	.zero		1


	//   ....[33]....
        /*02d0*/ 	.word	0x000068e0
        /*02d4*/ 	.word	0x00000004
        /*02d8*/ 	.word	0x00000000
        /*02dc*/ 	.short	0x010a
        /*02de*/ 	.byte	0x3f
	.zero		1


	//----- nvinfo : EIATTR_NUM_MBARRIERS
	.align		4
.L_37:
        /*02e0*/ 	.byte	0x03, 0x38
        /*02e2*/ 	.short	0x000c


	//----- nvinfo : EIATTR_EXIT_INSTR_OFFSETS
	.align		4
        /*02e4*/ 	.byte	0x04, 0x1c
        /*02e6*/ 	.short	(.L_39 - .L_38)


	//   ....[0]....
.L_38:
        /*02e8*/ 	.word	0x00001160


	//   ....[1]....
        /*02ec*/ 	.word	0x000011c0


	//   ....[2]....
        /*02f0*/ 	.word	0x000056b0


	//   ....[3]....
        /*02f4*/ 	.word	0x000056e0


	//   ....[4]....
        /*02f8*/ 	.word	0x000065c0


	//----- nvinfo : EIATTR_MAX_THREADS
	.align		4
.L_39:
        /*02fc*/ 	.byte	0x04, 0x05
        /*02fe*/ 	.short	(.L_41 - .L_40)
.L_40:
        /*0300*/ 	.word	0x00000180
        /*0304*/ 	.word	0x00000001
        /*0308*/ 	.word	0x00000001


	//----- nvinfo : EIATTR_CRS_STACK_SIZE
	.align		4
.L_41:
        /*030c*/ 	.byte	0x04, 0x1e
        /*030e*/ 	.short	(.L_43 - .L_42)
.L_42:
        /*0310*/ 	.word	0x00000000


	//----- nvinfo : EIATTR_CBANK_PARAM_SIZE
	.align		4
.L_43:
        /*0314*/ 	.byte	0x03, 0x19
        /*0316*/ 	.short	0x0470


	//----- nvinfo : EIATTR_PARAM_CBANK
	.align		4
        /*0318*/ 	.byte	0x04, 0x0a
        /*031a*/ 	.short	(.L_45 - .L_44)
	.align		4
.L_44:
        /*031c*/ 	.word	index@(.nv.constant0._ZN7cutlass13device_kernelINS_4gemm6kernel13GemmUniversalIN4cute5tupleIJiiiiEEENS1_10collective13CollectiveMmaINS1_34MainloopSm90TmaGmmaWarpSpecializedILi3ENS5_IJNS4_1CILi1EEESB_SB_EEENS1_32KernelTmaWarpSpecializedPingpongEEENS5_IJNSA_ILi64EEENSA_ILi128EEENSA_ILi32EEEEEEaNS5_IJlSB_lEEEaSJ_NS4_8TiledMMAINS4_8MMA_AtomIJNS4_4SM904GMMA27MMA_64x128x32_S32S8S8_SS_TNEEEENS4_6LayoutISC_NS5_IJNSA_ILi0EEESR_SR_EEEEENS5_IJNS4_10UnderscoreESU_SU_EEEEENS4_13SM90_TMA_LOADENS4_14ComposedLayoutINS4_7SwizzleILi1ELi4ELi3EEENS4_18smem_ptr_flag_bitsILi8EEENSQ_INS5_IJNSA_ILi8EEESH_EEENS5_IJSH_SB_EEEEEEEvNS4_8identityESX_S17_vS18_EENS_8epilogue10collective6detail29Sm90TmaWarpSpecializedAdapterINS1B_15DefaultEpilogueIaSJ_SJ_NS1A_6thread17LinearCombinationIaLi1EiiLNS1F_9ScaleType4KindE0ELNS_15FloatRoundStyleE2EaEENS1_15EpilogueDefaultEEEEEvvEEEEvNT_6ParamsE)
        /*0320*/ 	.short	0x0210
        /*0322*/ 	.short	0x0470


	//----- nvinfo : EIATTR_SW_WAR
	.align		4
.L_45:
        /*0324*/ 	.byte	0x04, 0x36
        /*0326*/ 	.short	(.L_47 - .L_46)
.L_46:
        /*0328*/ 	.word	0x00000008
.L_47:


//--------------------- .nv.callgraph             --------------------------
	.section	.nv.callgraph,"",@"SHT_CUDA_CALLGRAPH"
	.align	4
	.sectionentsize	8
	.align		4
        /*0000*/ 	.word	0x00000000
	.align		4
        /*0004*/ 	.word	0xffffffff
	.align		4
        /*0008*/ 	.word	index@(_ZN7cutlass13device_kernelINS_4gemm6kernel13GemmUniversalIN4cute5tupleIJiiiiEEENS1_10collective13CollectiveMmaINS1_34MainloopSm90TmaGmmaWarpSpecializedILi3ENS5_IJNS4_1CILi1EEESB_SB_EEENS1_32KernelTmaWarpSpecializedPingpongEEENS5_IJNSA_ILi64EEENSA_ILi128EEENSA_ILi32EEEEEEaNS5_IJlSB_lEEEaSJ_NS4_8TiledMMAINS4_8MMA_AtomIJNS4_4SM904GMMA27MMA_64x128x32_S32S8S8_SS_TNEEEENS4_6LayoutISC_NS5_IJNSA_ILi0EEESR_SR_EEEEENS5_IJNS4_10UnderscoreESU_SU_EEEEENS4_13SM90_TMA_LOADENS4_14ComposedLayoutINS4_7SwizzleILi1ELi4ELi3EEENS4_18smem_ptr_flag_bitsILi8EEENSQ_INS5_IJNSA_ILi8EEESH_EEENS5_IJSH_SB_EEEEEEEvNS4_8identityESX_S17_vS18_EENS_8epilogue10collective6detail29Sm90TmaWarpSpecializedAdapterINS1B_15DefaultEpilogueIaSJ_SJ_NS1A_6thread17LinearCombinationIaLi1EiiLNS1F_9ScaleType4KindE0ELNS_15FloatRoundStyleE2EaEENS1_15EpilogueDefaultEEEEEvvEEEEvNT_6ParamsE)
	.align		4
        /*000c*/ 	.word	index@(__assertfail)
	.align		4
        /*0010*/ 	.word	0x00000000
	.align		4
        /*0014*/ 	.word	0xfffffffe
	.align		4
        /*0018*/ 	.word	0x00000000
	.align		4
        /*001c*/ 	.word	0xfffffffd
	.align		4
        /*0020*/ 	.word	0x00000000
	.align		4
        /*0024*/ 	.word	0xfffffffc


//--------------------- .nv.constant4             --------------------------
	.section	.nv.constant4,"a",@progbits
	.align	8
	.align		8
.nv.constant4:
        /*0000*/ 	.dword	__assertfail
	.align		8
        /*0008*/ 	.dword	__unnamed_1
	.align		8
        /*0010*/ 	.dword	_ZN40_INTERNAL_bc915274_4_k_cu_9b098dcb_196854cuda3std3__45__cpo5beginE
	.align		8
        /*0018*/ 	.dword	_ZN40_INTERNAL_bc915274_4_k_cu_9b098dcb_196854cuda3std3__45__cpo3endE
	.align		8
        /*0020*/ 	.dword	_ZN40_INTERNAL_bc915274_4_k_cu_9b098dcb_196854cuda3std3__45__cpo6cbeginE
	.align		8
        /*0028*/ 	.dword	_ZN40_INTERNAL_bc915274_4_k_cu_9b098dcb_196854cuda3std3__45__cpo4cendE
	.align		8
        /*0030*/ 	.dword	_ZN40_INTERNAL_bc915274_4_k_cu_9b098dcb_196854cuda3std3__442_GLOBAL__N__bc915274_4_k_cu_9b098dcb_196856ignoreE
	.align		8
        /*0038*/ 	.dword	_ZN40_INTERNAL_bc915274_4_k_cu_9b098dcb_196854cuda3std3__419piecewise_constructE
	.align		8
        /*0040*/ 	.dword	_ZN40_INTERNAL_bc915274_4_k_cu_9b098dcb_196854cuda3std3__48in_placeE
	.align		8
        /*0048*/ 	.dword	_ZN40_INTERNAL_bc915274_4_k_cu_9b098dcb_196854cuda3std6ranges3__45__cpo4swapE
	.align		8
        /*0050*/ 	.dword	_ZN40_INTERNAL_bc915274_4_k_cu_9b098dcb_196854cuda3std6ranges3__45__cpo9iter_moveE
	.align		8
        /*0058*/ 	.dword	_ZN40_INTERNAL_bc915274_4_k_cu_9b098dcb_196854cute7productE
	.align		8
        /*0060*/ 	.dword	_ZN40_INTERNAL_bc915274_4_k_cu_9b098dcb_196854cute1_E
	.align		8
        /*0068*/ 	.dword	$str$22
	.align		8
        /*0070*/ 	.dword	$str$23


//--------------------- .text._ZN7cutlass13device_kernelINS_4gemm6kernel13GemmUniversalIN4cute5tupleIJiiiiEEENS1_10collective13CollectiveMmaINS1_34MainloopSm90TmaGmmaWarpSpecializedILi3ENS5_IJNS4_1CILi1EEESB_SB_EEENS1_32KernelTmaWarpSpecializedPingpongEEENS5_IJNSA_ILi64EEENSA_ILi128EEENSA_ILi32EEEEEEaNS5_IJlSB_lEEEaSJ_NS4_8TiledMMAINS4_8MMA_AtomIJNS4_4SM904GMMA27MMA_64x128x32_S32S8S8_SS_TNEEEENS4_6LayoutISC_NS5_IJNSA_ILi0EEESR_SR_EEEEENS5_IJNS4_10UnderscoreESU_SU_EEEEENS4_13SM90_TMA_LOADENS4_14ComposedLayoutINS4_7SwizzleILi1ELi4ELi3EEENS4_18smem_ptr_flag_bitsILi8EEENSQ_INS5_IJNSA_ILi8EEESH_EEENS5_IJSH_SB_EEEEEEEvNS4_8identityESX_S17_vS18_EENS_8epilogue10collective6detail29Sm90TmaWarpSpecializedAdapterINS1B_15DefaultEpilogueIaSJ_SJ_NS1A_6thread17LinearCombinationIaLi1EiiLNS1F_9ScaleType4KindE0ELNS_15FloatRoundStyleE2EaEENS1_15EpilogueDefaultEEEEEvvEEEEvNT_6ParamsE --------------------------
	.section	.text._ZN7cutlass13device_kernelINS_4gemm6kernel13GemmUniversalIN4cute5tupleIJiiiiEEENS1_10collective13CollectiveMmaINS1_34MainloopSm90TmaGmmaWarpSpecializedILi3ENS5_IJNS4_1CILi1EEESB_SB_EEENS1_32KernelTmaWarpSpecializedPingpongEEENS5_IJNSA_ILi64EEENSA_ILi128EEENSA_ILi32EEEEEEaNS5_IJlSB_lEEEaSJ_NS4_8TiledMMAINS4_8MMA_AtomIJNS4_4SM904GMMA27MMA_64x128x32_S32S8S8_SS_TNEEEENS4_6LayoutISC_NS5_IJNSA_ILi0EEESR_SR_EEEEENS5_IJNS4_10UnderscoreESU_SU_EEEEENS4_13SM90_TMA_LOADENS4_14ComposedLayoutINS4_7SwizzleILi1ELi4ELi3EEENS4_18smem_ptr_flag_bitsILi8EEENSQ_INS5_IJNSA_ILi8EEESH_EEENS5_IJSH_SB_EEEEEEEvNS4_8identityESX_S17_vS18_EENS_8epilogue10collective6detail29Sm90TmaWarpSpecializedAdapterINS1B_15DefaultEpilogueIaSJ_SJ_NS1A_6thread17LinearCombinationIaLi1EiiLNS1F_9ScaleType4KindE0ELNS_15FloatRoundStyleE2EaEENS1_15EpilogueDefaultEEEEEvvEEEEvNT_6ParamsE,"ax",@progbits
	.align	128
.text._ZN7cutlass13device_kernelINS_4gemm6kernel13GemmUniversalIN4cute5tupleIJiiiiEEENS1_10collective13CollectiveMmaINS1_34MainloopSm90TmaGmmaWarpSpecializedILi3ENS5_IJNS4_1CILi1EEESB_SB_EEENS1_32KernelTmaWarpSpecializedPingpongEEENS5_IJNSA_ILi64EEENSA_ILi128EEENSA_ILi32EEEEEEaNS5_IJlSB_lEEEaSJ_NS4_8TiledMMAINS4_8MMA_AtomIJNS4_4SM904GMMA27MMA_64x128x32_S32S8S8_SS_TNEEEENS4_6LayoutISC_NS5_IJNSA_ILi0EEESR_SR_EEEEENS5_IJNS4_10UnderscoreESU_SU_EEEEENS4_13SM90_TMA_LOADENS4_14ComposedLayoutINS4_7SwizzleILi1ELi4ELi3EEENS4_18smem_ptr_flag_bitsILi8EEENSQ_INS5_IJNSA_ILi8EEESH_EEENS5_IJSH_SB_EEEEEEEvNS4_8identityESX_S17_vS18_EENS_8epilogue10collective6detail29Sm90TmaWarpSpecializedAdapterINS1B_15DefaultEpilogueIaSJ_SJ_NS1A_6thread17LinearCombinationIaLi1EiiLNS1F_9ScaleType4KindE0ELNS_15FloatRoundStyleE2EaEENS1_15EpilogueDefaultEEEEEvvEEEEvNT_6ParamsE:
        .type           _ZN7cutlass13device_kernelINS_4gemm6kernel13GemmUniversalIN4cute5tupleIJiiiiEEENS1_10collective13CollectiveMmaINS1_34MainloopSm90TmaGmmaWarpSpecializedILi3ENS5_IJNS4_1CILi1EEESB_SB_EEENS1_32KernelTmaWarpSpecializedPingpongEEENS5_IJNSA_ILi64EEENSA_ILi128EEENSA_ILi32EEEEEEaNS5_IJlSB_lEEEaSJ_NS4_8TiledMMAINS4_8MMA_AtomIJNS4_4SM904GMMA27MMA_64x128x32_S32S8S8_SS_TNEEEENS4_6LayoutISC_NS5_IJNSA_ILi0EEESR_SR_EEEEENS5_IJNS4_10UnderscoreESU_SU_EEEEENS4_13SM90_TMA_LOADENS4_14ComposedLayoutINS4_7SwizzleILi1ELi4ELi3EEENS4_18smem_ptr_flag_bitsILi8EEENSQ_INS5_IJNSA_ILi8EEESH_EEENS5_IJSH_SB_EEEEEEEvNS4_8identityESX_S17_vS18_EENS_8epilogue10collective6detail29Sm90TmaWarpSpecializedAdapterINS1B_15DefaultEpilogueIaSJ_SJ_NS1A_6thread17LinearCombinationIaLi1EiiLNS1F_9ScaleType4KindE0ELNS_15FloatRoundStyleE2EaEENS1_15EpilogueDefaultEEEEEvvEEEEvNT_6ParamsE,@function
        .size           _ZN7cutlass13device_kernelINS_4gemm6kernel13GemmUniversalIN4cute5tupleIJiiiiEEENS1_10collective13CollectiveMmaINS1_34MainloopSm90TmaGmmaWarpSpecializedILi3ENS5_IJNS4_1CILi1EEESB_SB_EEENS1_32KernelTmaWarpSpecializedPingpongEEENS5_IJNSA_ILi64EEENSA_ILi128EEENSA_ILi32EEEEEEaNS5_IJlSB_lEEEaSJ_NS4_8TiledMMAINS4_8MMA_AtomIJNS4_4SM904GMMA27MMA_64x128x32_S32S8S8_SS_TNEEEENS4_6LayoutISC_NS5_IJNSA_ILi0EEESR_SR_EEEEENS5_IJNS4_10UnderscoreESU_SU_EEEEENS4_13SM90_TMA_LOADENS4_14ComposedLayoutINS4_7SwizzleILi1ELi4ELi3EEENS4_18smem_ptr_flag_bitsILi8EEENSQ_INS5_IJNSA_ILi8EEESH_EEENS5_IJSH_SB_EEEEEEEvNS4_8identityESX_S17_vS18_EENS_8epilogue10collective6detail29Sm90TmaWarpSpecializedAdapterINS1B_15DefaultEpilogueIaSJ_SJ_NS1A_6thread17LinearCombinationIaLi1EiiLNS1F_9ScaleType4KindE0ELNS_15FloatRoundStyleE2EaEENS1_15EpilogueDefaultEEEEEvvEEEEvNT_6ParamsE,(.L_x_199 - _ZN7cutlass13device_kernelINS_4gemm6kernel13GemmUniversalIN4cute5tupleIJiiiiEEENS1_10collective13CollectiveMmaINS1_34MainloopSm90TmaGmmaWarpSpecializedILi3ENS5_IJNS4_1CILi1EEESB_SB_EEENS1_32KernelTmaWarpSpecializedPingpongEEENS5_IJNSA_ILi64EEENSA_ILi128EEENSA_ILi32EEEEEEaNS5_IJlSB_lEEEaSJ_NS4_8TiledMMAINS4_8MMA_AtomIJNS4_4SM904GMMA27MMA_64x128x32_S32S8S8_SS_TNEEEENS4_6LayoutISC_NS5_IJNSA_ILi0EEESR_SR_EEEEENS5_IJNS4_10UnderscoreESU_SU_EEEEENS4_13SM90_TMA_LOADENS4_14ComposedLayoutINS4_7SwizzleILi1ELi4ELi3EEENS4_18smem_ptr_flag_bitsILi8EEENSQ_INS5_IJNSA_ILi8EEESH_EEENS5_IJSH_SB_EEEEEEEvNS4_8identityESX_S17_vS18_EENS_8epilogue10collective6detail29Sm90TmaWarpSpecializedAdapterINS1B_15DefaultEpilogueIaSJ_SJ_NS1A_6thread17LinearCombinationIaLi1EiiLNS1F_9ScaleType4KindE0ELNS_15FloatRoundStyleE2EaEENS1_15EpilogueDefaultEEEEEvvEEEEvNT_6ParamsE)
        .other          _ZN7cutlass13device_kernelINS_4gemm6kernel13GemmUniversalIN4cute5tupleIJiiiiEEENS1_10collective13CollectiveMmaINS1_34MainloopSm90TmaGmmaWarpSpecializedILi3ENS5_IJNS4_1CILi1EEESB_SB_EEENS1_32KernelTmaWarpSpecializedPingpongEEENS5_IJNSA_ILi64EEENSA_ILi128EEENSA_ILi32EEEEEEaNS5_IJlSB_lEEEaSJ_NS4_8TiledMMAINS4_8MMA_AtomIJNS4_4SM904GMMA27MMA_64x128x32_S32S8S8_SS_TNEEEENS4_6LayoutISC_NS5_IJNSA_ILi0EEESR_SR_EEEEENS5_IJNS4_10UnderscoreESU_SU_EEEEENS4_13SM90_TMA_LOADENS4_14ComposedLayoutINS4_7SwizzleILi1ELi4ELi3EEENS4_18smem_ptr_flag_bitsILi8EEENSQ_INS5_IJNSA_ILi8EEESH_EEENS5_IJSH_SB_EEEEEEEvNS4_8identityESX_S17_vS18_EENS_8epilogue10collective6detail29Sm90TmaWarpSpecializedAdapterINS1B_15DefaultEpilogueIaSJ_SJ_NS1A_6thread17LinearCombinationIaLi1EiiLNS1F_9ScaleType4KindE0ELNS_15FloatRoundStyleE2EaEENS1_15EpilogueDefaultEEEEEvvEEEEvNT_6ParamsE,@"STO_CUDA_ENTRY STV_DEFAULT"
_ZN7cutlass13device_kernelINS_4gemm6kernel13GemmUniversalIN4cute5tupleIJiiiiEEENS1_10collective13CollectiveMmaINS1_34MainloopSm90TmaGmmaWarpSpecializedILi3ENS5_IJNS4_1CILi1EEESB_SB_EEENS1_32KernelTmaWarpSpecializedPingpongEEENS5_IJNSA_ILi64EEENSA_ILi128EEENSA_ILi32EEEEEEaNS5_IJlSB_lEEEaSJ_NS4_8TiledMMAINS4_8MMA_AtomIJNS4_4SM904GMMA27MMA_64x128x32_S32S8S8_SS_TNEEEENS4_6LayoutISC_NS5_IJNSA_ILi0EEESR_SR_EEEEENS5_IJNS4_10UnderscoreESU_SU_EEEEENS4_13SM90_TMA_LOADENS4_14ComposedLayoutINS4_7SwizzleILi1ELi4ELi3EEENS4_18smem_ptr_flag_bitsILi8EEENSQ_INS5_IJNSA_ILi8EEESH_EEENS5_IJSH_SB_EEEEEEEvNS4_8identityESX_S17_vS18_EENS_8epilogue10collective6detail29Sm90TmaWarpSpecializedAdapterINS1B_15DefaultEpilogueIaSJ_SJ_NS1A_6thread17LinearCombinationIaLi1EiiLNS1F_9ScaleType4KindE0ELNS_15FloatRoundStyleE2EaEENS1_15EpilogueDefaultEEEEEvvEEEEvNT_6ParamsE:
[----:B------:R-:W0:Y:S02]  /*0000*/  LDC R1, c[0x0][0x28] ;  /* 0x00000a00ff017b82 */ /* 0x000e240000000800 */
[----:B0-----:R-:W-:Y:S01]  /*0010*/  VIADD R1, R1, 0xfffffff8 ;  /* 0xfffffff801017836 */ /* 0x001fe20000000000 */
[----:B------:R-:W0:Y:S01]  /*0020*/  S2R R5, SR_TID.X ;  /* 0x0000000000057919 */ /* 0x000e220000002100 */
[----:B------:R-:W-:Y:S01]  /*0030*/  ELECT P0, URZ, PT ;  /* 0x00000000003f782f */ /* 0x000fe20003800000 */
[----:B------:R-:W-:Y:S01]  /*0040*/  BSSY B0, `(.L_x_0) ;  /* 0x000000f000007945 */ /* 0x000fe20003800000 */
[--C-:B0-----:R-:W-:Y:S02]  /*0050*/  SHF.R.U32.HI R0, RZ, 0x5, R5.reuse ;  /* 0x00000005ff007819 */ /* 0x101fe40000011605 */
[----:B------:R-:W-:-:S03]  /*0060*/  SHF.R.U32.HI R4, RZ, 0x7, R5 ;  /* 0x00000007ff047819 */ /* 0x000fc60000011605 */
[----:B------:R-:W0:Y:S04]  /*0070*/  SHFL.IDX PT, R2, R0, RZ, 0x1f ;  /* 0x00001fff00027589 */ /* 0x000e2800000e0000 */
[----:B------:R1:W2:Y:S01]  /*0080*/  SHFL.IDX PT, R7, R4, RZ, 0x1f ;  /* 0x00001fff04077589 */ /* 0x0002a200000e0000 */
[----:B0-----:R-:W-:-:S13]  /*0090*/  ISETP.NE.OR P0, PT, R2, RZ, !P0 ;  /* 0x000000ff0200720c */ /* 0x001fda0004705670 */
[----:B-12---:R-:W-:Y:S05]  /*00a0*/  @P0 BRA `(.L_x_1) ;  /* 0x0000000000200947 */ /* 0x006fea0003800000 */
[----:B------:R-:W-:Y:S02]  /*00b0*/  ULDC.64 UR4, c[0x0][0x198] ;  /* 0x0000660000047ab9 */ /* 0x000fe40000000a00 */
[----:B------:R-:W-:Y:S02]  /*00c0*/  UIADD3 UR6, UP0, UR4, 0xf0, URZ ;  /* 0x000000f004067890 */ /* 0x000fe4000ff1e03f */
[----:B------:R-:W-:Y:S02]  /*00d0*/  UIADD3 UR4, UP1, UR4, 0x1f0, URZ ;  /* 0x000001f004047890 */ /* 0x000fe4000ff3e03f */
[----:B------:R-:W-:Y:S02]  /*00e0*/  UIADD3.X UR7, URZ, UR5, URZ, UP0, !UPT ;  /* 0x000000053f077290 */ /* 0x000fe400087fe43f */
[----:B------:R-:W-:-:S07]  /*00f0*/  UIADD3.X UR5, URZ, UR5, URZ, UP1, !UPT ;  /* 0x000000053f057290 */ /* 0x000fce0008ffe43f */
[----:B------:R0:W-:Y:S02]  /*0100*/  UTMACCTL.PF [UR6] ;  /* 0x00000000060079b9 */ /* 0x0001e40008040000 */
[----:B------:R0:W-:Y:S02]  /*0110*/  UTMACCTL.PF [UR4] ;  /* 0x00000000040079b9 */ /* 0x0001e40008040000 */
[----:B0-----:R-:W-:Y:S01]  /*0120*/  NOP ;  /* 0x0000000000007918 */ /* 0x001fe20000000000 */
.L_x_1:
[----:B------:R-:W-:Y:S05]  /*0130*/  BSYNC B0 ;  /* 0x0000000000007941 */ /* 0x000fea0003800000 */
.L_x_0:
[----:B------:R-:W0:Y:S02]  /*0140*/  SHFL.IDX PT, R3, R0, RZ, 0x1f ;  /* 0x00001fff00037589 */ /* 0x000e2400000e0000 */
[----:B0-----:R-:W-:-:S13]  /*0150*/  ISETP.NE.AND P0, PT, R3, RZ, PT ;  /* 0x000000ff0300720c */ /* 0x001fda0003f05270 */
[----:B------:R-:W-:Y:S05]  /*0160*/  @P0 BRA `(.L_x_2) ;  /* 0x0000000000500947 */ /* 0x000fea0003800000 */
[----:B------:R-:W0:Y:S01]  /*0170*/  S2UR UR8, SR_CgaCtaId ;  /* 0x00000000000879c3 */ /* 0x000e220000008800 */
[----:B------:R-:W-:Y:S01]  /*0180*/  UMOV UR4, 0x400 ;  /* 0x0000040000047882 */ /* 0x000fe20000000000 */
[----:B------:R-:W-:Y:S01]  /*0190*/  UMOV UR5, 0x1 ;  /* 0x0000000100057882 */ /* 0x000fe20000000000 */
[----:B------:R-:W-:Y:S01]  /*01a0*/  UMOV UR6, 0x80 ;  /* 0x0000008000067882 */ /* 0x000fe20000000000 */
[----:B------:R-:W-:Y:S01]  /*01b0*/  ELECT P0, URZ, PT ;  /* 0x00000000003f782f */ /* 0x000fe20003800000 */
[----:B------:R-:W-:-:S04]  /*01c0*/  UIADD3 UR6, -UR6, 0x100000, URZ ;  /* 0x0010000006067890 */ /* 0x000fc8000fffe13f */
[----:B------:R-:W-:Y:S02]  /*01d0*/  USHF.L.U32 UR7, UR6, 0xb, URZ ;  /* 0x0000000b06077899 */ /* 0x000fe4000800063f */
[----:B------:R-:W-:Y:S02]  /*01e0*/  USHF.L.U32 UR6, UR6, 0x1, URZ ;  /* 0x0000000106067899 */ /* 0x000fe4000800063f */
[----:B0-----:R-:W-:Y:S02]  /*01f0*/  ULEA UR8, UR8, UR4, 0x18 ;  /* 0x0000000408087291 */ /* 0x001fe4000f8ec03f */
[----:B------:R-:W-:-:S04]  /*0200*/  UIADD3 UR4, -UR5, 0x100000, URZ ;  /* 0x0010000005047890 */ /* 0x000fc8000fffe13f */
[----:B------:R-:W-:Y:S02]  /*0210*/  USHF.L.U32 UR5, UR4, 0xb, URZ ;  /* 0x0000000b04057899 */ /* 0x000fe4000800063f */
[----:B------:R-:W-:Y:S01]  /*0220*/  USHF.L.U32 UR4, UR4, 0x1, URZ ;  /* 0x0000000104047899 */ /* 0x000fe2000800063f */
[----:B------:R-:W0:Y:S11]  /*0230*/  FENCE.VIEW.ASYNC.S ;  /* 0x00000000000073c6 */ /* 0x000e360000000000 */
[----:B0-----:R0:W1:Y:S01]  /*0240*/  SYNCS.EXCH.64 URZ, [UR8], UR4 ;  /* 0x00000004083f75b2 */ /* 0x0010620008000100 */
[----:B------:R0:W2:Y:S01]  /*0250*/  SYNCS.EXCH.64 URZ, [UR8+0x18], UR6 ;  /* 0x00001806083f75b2 */ /* 0x0000a20008000100 */
[----:B------:R0:W3:Y:S01]  /*0260*/  SYNCS.EXCH.64 URZ, [UR8+0x8], UR4 ;  /* 0x00000804083f75b2 */ /* 0x0000e20008000100 */
[----:B------:R0:W4:Y:S01]  /*0270*/  SYNCS.EXCH.64 URZ, [UR8+0x20], UR6 ;  /* 0x00002006083f75b2 */ /* 0x0001220008000100 */
[----:B------:R0:W0:Y:S01]  /*0280*/  SYNCS.EXCH.64 URZ, [UR8+0x10], UR4 ;  /* 0x00001004083f75b2 */ /* 0x0000220008000100 */
[----:B------:R0:W0:Y:S01]  /*0290*/  SYNCS.EXCH.64 URZ, [UR8+0x28], UR6 ;  /* 0x00002806083f75b2 */ /* 0x0000220008000100 */
[----:B------:R-:W-:Y:S01]  /*02a0*/  NOP ;  /* 0x0000000000007918 */ /* 0x000fe20000000000 */
.L_x_2:
[----:B------:R-:W5:Y:S01]  /*02b0*/  SHFL.IDX PT, R6, R0, RZ, 0x1f ;  /* 0x00001fff00067589 */ /* 0x000f6200000e0000 */
[----:B------:R-:W-:Y:S01]  /*02c0*/  ELECT P0, URZ, PT ;  /* 0x00000000003f782f */ /* 0x000fe20003800000 */
[----:B------:R-:W-:Y:S01]  /*02d0*/  NOP ;  /* 0x0000000000007918 */ /* 0x000fe20000000000 */
[----:B------:R-:W-:Y:S01]  /*02e0*/  ELECT P1, URZ, PT ;  /* 0x00000000003f782f */ /* 0x000fe20003820000 */
[----:B------:R1:W2:Y:S01]  /*02f0*/  SHFL.IDX PT, R3, R0, RZ, 0x1f ;  /* 0x00001fff00037589 */ /* 0x0002a200000e0000 */
[----:B0-----:R-:W-:Y:S01]  /*0300*/  UMOV UR4, 0x20 ;  /* 0x0000002000047882 */ /* 0x001fe20000000000 */
[----:B------:R-:W-:Y:S01]  /*0310*/  UMOV UR11, 0x80 ;  /* 0x00000080000b7882 */ /* 0x000fe20000000000 */
[----:B------:R-:W-:Y:S01]  /*0320*/  NOP ;  /* 0x0000000000007918 */ /* 0x000fe20000000000 */
[----:B------:R-:W0:Y:S01]  /*0330*/  SHFL.IDX PT, R4, R4, RZ, 0x1f ;  /* 0x00001fff04047589 */ /* 0x000e2200000e0000 */
[C---:B------:R-:W-:Y:S01]  /*0340*/  VIADD R31, R7.reuse, 0xffffffff ;  /* 0xffffffff071f7836 */ /* 0x040fe20000000000 */
[----:B------:R-:W-:Y:S01]  /*0350*/  ULDC.64 UR36, c[0x0][0x208] ;  /* 0x0000820000247ab9 */ /* 0x000fe20000000a00 */
[----:B------:R-:W-:-:S02]  /*0360*/  ISETP.NE.AND P2, PT, R7, RZ, PT ;  /* 0x000000ff0700720c */ /* 0x000fc40003f45270 */
[----:B-1----:R-:W-:Y:S02]  /*0370*/  SHF.R.S32.HI R0, RZ, 0x1f, R5 ;  /* 0x0000001fff007819 */ /* 0x002fe40000011405 */
[----:B------:R-:W-:Y:S02]  /*0380*/  ISETP.GE.U32.AND P3, PT, R31, 0x2, PT ;  /* 0x000000021f00780c */ /* 0x000fe40003f66070 */
[----:B------:R-:W-:-:S04]  /*0390*/  LEA.HI R0, R0, R5, RZ, 0x7 ;  /* 0x0000000500007211 */ /* 0x000fc800078f38ff */
[----:B------:R-:W-:Y:S02]  /*03a0*/  LOP3.LUT R0, R0, 0xffffff80, RZ, 0xc0, !PT ;  /* 0xffffff8000007812 */ /* 0x000fe400078ec0ff */
[----:B-----5:R-:W-:Y:S02]  /*03b0*/  ISETP.NE.OR P0, PT, R6, RZ, !P0 ;  /* 0x000000ff0600720c */ /* 0x020fe40004705670 */
[----:B--2---:R-:W-:Y:S02]  /*03c0*/  ISETP.NE.OR P1, PT, R3, RZ, !P1 ;  /* 0x000000ff0300720c */ /* 0x004fe40004f25670 */
[----:B------:R-:W-:Y:S02]  /*03d0*/  SHF.R.S32.HI R3, RZ, 0x1f, R2 ;  /* 0x0000001fff037819 */ /* 0x000fe40000011402 */
[----:B0-----:R-:W-:Y:S01]  /*03e0*/  R2UR UR43, R4 ;  /* 0x00000000042b72ca */ /* 0x001fe200000e0000 */
[----:B------:R-:W-:Y:S01]  /*03f0*/  IMAD.IADD R4, R5, 0x1, -R0 ;  /* 0x0000000105047824 */ /* 0x000fe200078e0a00 */
[----:B------:R-:W-:-:S05]  /*0400*/  LEA.HI R3, R3, R2, RZ, 0x2 ;  /* 0x0000000203037211 */ /* 0x000fca00078f10ff */
[----:B------:R-:W-:Y:S01]  /*0410*/  VOTEU.ALL UP0, P0 ;  /* 0x00000000003f7886 */ /* 0x000fe20000000000 */
[----:B------:R-:W-:Y:S01]  /*0420*/  LOP3.LUT R3, R3, 0xfffffffc, RZ, 0xc0, !PT ;  /* 0xfffffffc03037812 */ /* 0x000fe200078ec0ff */
[----:B------:R-:W-:-:S03]  /*0430*/  VOTEU.ALL UP1, P1 ;  /* 0x00000000003f7886 */ /* 0x000fc60000820000 */
[----:B------:R-:W0:Y:S01]  /*0440*/  @!UP0 S2UR UR7, SR_CgaCtaId ;  /* 0x00000000000789c3 */ /* 0x000e220000008800 */
[----:B------:R-:W-:Y:S01]  /*0450*/  @!UP0 UMOV UR6, 0x400 ;  /* 0x0000040000068882 */ /* 0x000fe20000000000 */
[----:B------:R-:W-:-:S04]  /*0460*/  @!UP0 UIADD3 UR4, -UR4, 0x100000, URZ ;  /* 0x0010000004048890 */ /* 0x000fc8000fffe13f */
[----:B------:R-:W-:Y:S02]  /*0470*/  @!UP0 USHF.L.U32 UR5, UR4, 0xb, URZ ;  /* 0x0000000b04058899 */ /* 0x000fe4000800063f */
[----:B------:R-:W-:Y:S01]  /*0480*/  @!UP0 USHF.L.U32 UR4, UR4, 0x1, URZ ;  /* 0x0000000104048899 */ /* 0x000fe2000800063f */
[----:B------:R-:W-:Y:S01]  /*0490*/  IMAD.IADD R14, R2, 0x1, -R3 ;  /* 0x00000001020e7824 */ /* 0x000fe200078e0a03 */
[----:B------:R-:W-:Y:S01]  /*04a0*/  @!UP1 UMOV UR9, 0x400 ;  /* 0x0000040000099882 */ /* 0x000fe20000000000 */
[----:B------:R-:W-:Y:S01]  /*04b0*/  VOTEU.ALL UP2, P1 ;  /* 0x00000000003f7886 */ /* 0x000fe20000840000 */
[----:B------:R-:W-:Y:S01]  /*04c0*/  VOTEU.ALL UP3, P1 ;  /* 0x00000000003f7886 */ /* 0x000fe20000860000 */
[----:B------:R-:W-:Y:S01]  /*04d0*/  VOTEU.ALL UP4, P1 ;  /* 0x00000000003f7886 */ /* 0x000fe20000880000 */
[----:B------:R-:W1:Y:S01]  /*04e0*/  @!UP1 S2UR UR10, SR_CgaCtaId ;  /* 0x00000000000a99c3 */ /* 0x000e620000008800 */
[----:B------:R-:W-:Y:S01]  /*04f0*/  VOTEU.ALL UP5, P1 ;  /* 0x00000000003f7886 */ /* 0x000fe200008a0000 */
[----:B0-----:R-:W-:-:S02]  /*0500*/  @!UP0 ULEA UR8, UR7, UR6, 0x18 ;  /* 0x0000000607088291 */ /* 0x001fc4000f8ec03f */
[----:B------:R-:W-:-:S04]  /*0510*/  @!UP1 UIADD3 UR6, -UR11, 0x100000, URZ ;  /* 0x001000000b069890 */ /* 0x000fc8000fffe13f */
[----:B------:R-:W-:Y:S02]  /*0520*/  @!UP1 USHF.L.U32 UR7, UR6, 0xb, URZ ;  /* 0x0000000b06079899 */ /* 0x000fe4000800063f */
[----:B------:R-:W-:Y:S01]  /*0530*/  @!UP1 USHF.L.U32 UR6, UR6, 0x1, URZ ;  /* 0x0000000106069899 */ /* 0x000fe2000800063f */
[----:B------:R-:W-:Y:S01]  /*0540*/  VOTEU.ALL UP0, P0 ;  /* 0x00000000003f7886 */ /* 0x000fe20000000000 */
[----:B-1----:R-:W-:Y:S01]  /*0550*/  @!UP1 ULEA UR9, UR10, UR9, 0x18 ;  /* 0x000000090a099291 */ /* 0x002fe2000f8ec03f */
[----:B------:R-:W-:Y:S02]  /*0560*/  VOTEU.ALL UP1, P0 ;  /* 0x00000000003f7886 */ /* 0x000fe40000020000 */
[----:B------:R-:W-:Y:S01]  /*0570*/  ULDC.64 UR10, c[0x0][0x598] ;  /* 0x00016600000a7ab9 */ /* 0x000fe20000000a00 */
[----:B------:R-:W-:Y:S01]  /*0580*/  ISETP.NE.AND P0, PT, R14, 0x3, PT ;  /* 0x000000030e00780c */ /* 0x000fe20003f05270 */
[----:B------:R-:W0:Y:S02]  /*0590*/  FENCE.VIEW.ASYNC.S ;  /* 0x00000000000073c6 */ /* 0x000e240000000000 */
[----:B0-----:R0:W3:Y:S01]  /*05a0*/  @!UP0 SYNCS.EXCH.64 URZ, [UR8+0x60], UR4 ;  /* 0x00006004083f85b2 */ /* 0x0010e20008000100 */
[----:B------:R-:W-:-:S02]  /*05b0*/  ISETP.NE.U32.AND P1, PT, RZ, UR10, PT ;  /* 0x0000000aff007c0c */ /* 0x000fc4000bf25070 */
[----:B------:R-:W-:Y:S02]  /*05c0*/  ISETP.EQ.OR P0, PT, R14, RZ, !P0 ;  /* 0x000000ff0e00720c */ /* 0x000fe40004702670 */
[----:B------:R-:W-:Y:S02]  /*05d0*/  ISETP.NE.AND.EX P1, PT, RZ, UR11, PT, P1 ;  /* 0x0000000bff007c0c */ /* 0x000fe4000bf25310 */
[----:B------:R-:W-:-:S04]  /*05e0*/  ISETP.EQ.AND P0, PT, R7, RZ, P0 ;  /* 0x000000ff0700720c */ /* 0x000fc80000702270 */
[----:B------:R-:W-:-:S04]  /*05f0*/  SEL R23, RZ, 0x1, !P0 ;  /* 0x00000001ff177807 */ /* 0x000fc80004000000 */
[----:B------:R-:W-:Y:S01]  /*0600*/  SEL R23, R23, 0x2, P3 ;  /* 0x0000000217177807 */ /* 0x000fe20001800000 */
[----:B------:R0:W3:Y:S01]  /*0610*/  @!UP1 SYNCS.EXCH.64 URZ, [UR8+0x68], UR4 ;  /* 0x00006804083f95b2 */ /* 0x0000e20008000100 */
[----:B------:R-:W-:Y:S01]  /*0620*/  NOP ;  /* 0x0000000000007918 */ /* 0x000fe20000000000 */
[----:B------:R0:W3:Y:S01]  /*0630*/  @!UP2 SYNCS.EXCH.64 URZ, [UR9+0x40], UR6 ;  /* 0x00004006093fa5b2 */ /* 0x0000e20008000100 */
[----:B------:R0:W3:Y:S01]  /*0640*/  @!UP3 SYNCS.EXCH.64 URZ, [UR9+0x48], UR6 ;  /* 0x00004806093fb5b2 */ /* 0x0000e20008000100 */
[----:B------:R0:W3:Y:S01]  /*0650*/  @!UP4 SYNCS.EXCH.64 URZ, [UR9+0x50], UR6 ;  /* 0x00005006093fc5b2 */ /* 0x0000e20008000100 */
[----:B------:R0:W3:Y:S01]  /*0660*/  @!UP5 SYNCS.EXCH.64 URZ, [UR9+0x58], UR6 ;  /* 0x00005806093fd5b2 */ /* 0x0000e20008000100 */
[----:B------:R-:W-:Y:S01]  /*0670*/  NOP ;  /* 0x0000000000007918 */ /* 0x000fe20000000000 */
[----:B---34-:R-:W-:Y:S06]  /*0680*/  BAR.SYNC.DEFER_BLOCKING 0x0 ;  /* 0x0000000000007b1d */ /* 0x018fec0000010000 */
[----:B0-----:R-:W-:Y:S05]  /*0690*/  @!P1 BRA `(.L_x_3) ;  /* 0x00000000001c9947 */ /* 0x001fea0003800000 */
[----:B------:R-:W0:Y:S02]  /*06a0*/  LDC.64 R2, c[0x0][0x598] ;  /* 0x00016600ff027b82 */ /* 0x000e240000000a00 */
[----:B0-----:R-:W2:Y:S02]  /*06b0*/  LDG.E.64 R2, desc[UR36][R2.64] ;  /* 0x0000002402027981 */ /* 0x001ea4000c1e1b00 */
[----:B--2---:R-:W-:-:S04]  /*06c0*/  ISETP.NE.U32.AND P0, PT, R2, RZ, PT ;  /* 0x000000ff0200720c */ /* 0x004fc80003f05070 */
[----:B------:R-:W-:-:S13]  /*06d0*/  ISETP.NE.AND.EX P0, PT, R3, RZ, PT, P0 ;  /* 0x000000ff0300720c */ /* 0x000fda0003f05300 */
[----:B------:R-:W-:Y:S05]  /*06e0*/  @!P0 BRA `(.L_x_3) ;  /* 0x0000000000088947 */ /* 0x000fea0003800000 */
[----:B------:R1:W5:Y:S01]  /*06f0*/  LD.E R88, desc[UR36][R2.64] ;  /* 0x0000002402587980 */ /* 0x000362000c101900 */
[----:B------:R-:W-:Y:S05]  /*0700*/  BRA `(.L_x_4) ;  /* 0x0000000000247947 */ /* 0x000fea0003800000 */
.L_x_3:
[----:B------:R-:W-:Y:S02]  /*0710*/  ULDC.64 UR4, c[0x0][0x588] ;  /* 0x0001620000047ab9 */ /* 0x000fe40000000a00 */
[----:B------:R-:W-:-:S04]  /*0720*/  ISETP.NE.U32.AND P0, PT, RZ, UR4, PT ;  /* 0x00000004ff007c0c */ /* 0x000fc8000bf05070 */
[----:B------:R-:W-:-:S13]  /*0730*/  ISETP.NE.AND.EX P0, PT, RZ, UR5, PT, P0 ;  /* 0x00000005ff007c0c */ /* 0x000fda000bf05300 */
[----:B------:R-:W-:Y:S05]  /*0740*/  @!P0 BRA `(.L_x_5) ;  /* 0x00000000000c8947 */ /* 0x000fea0003800000 */
[----:B------:R-:W0:Y:S02]  /*0750*/  LDC.64 R88, c[0x0][0x588] ;  /* 0x00016200ff587b82 */ /* 0x000e240000000a00 */
[----:B0-----:R0:W5:Y:S01]  /*0760*/  LDG.E R88, desc[UR36][R88.64] ;  /* 0x0000002458587981 */ /* 0x001162000c1e1900 */
[----:B------:R-:W-:Y:S05]  /*0770*/  BRA `(.L_x_4) ;  /* 0x0000000000087947 */ /* 0x000fea0003800000 */
.L_x_5:
[----:B------:R-:W-:Y:S02]  /*0780*/  ULDC UR4, c[0x0][0x580] ;  /* 0x0001600000047ab9 */ /* 0x000fe40000000800 */
[----:B------:R-:W-:-:S07]  /*0790*/  IMAD.U32 R88, RZ, RZ, UR4 ;  /* 0x00000004ff587e24 */ /* 0x000fce000f8e00ff */
.L_x_4:
[----:B------:R-:W-:Y:S02]  /*07a0*/  ULDC.64 UR4, c[0x0][0x5a0] ;  /* 0x0001680000047ab9 */ /* 0x000fe40000000a00 */
[----:B------:R-:W-:-:S04]  /*07b0*/  ISETP.NE.U32.AND P0, PT, RZ, UR4, PT ;  /* 0x00000004ff007c0c */ /* 0x000fc8000bf05070 */
[----:B------:R-:W-:-:S13]  /*07c0*/  ISETP.NE.AND.EX P0, PT, RZ, UR5, PT, P0 ;  /* 0x00000005ff007c0c */ /* 0x000fda000bf05300 */
[----:B------:R-:W-:Y:S05]  /*07d0*/  @!P0 BRA `(.L_x_6) ;  /* 0x00000000001c8947 */ /* 0x000fea0003800000 */
[----:B-1----:R-:W1:Y:S02]  /*07e0*/  LDC.64 R2, c[0x0][0x5a0] ;  /* 0x00016800ff027b82 */ /* 0x002e640000000a00 */
[----:B-1----:R-:W2:Y:S02]  /*07f0*/  LDG.E.64 R2, desc[UR36][R2.64] ;  /* 0x0000002402027981 */ /* 0x002ea4000c1e1b00 */
[----:B--2---:R-:W-:-:S04]  /*0800*/  ISETP.NE.U32.AND P0, PT, R2, RZ, PT ;  /* 0x000000ff0200720c */ /* 0x004fc80003f05070 */
[----:B------:R-:W-:-:S13]  /*0810*/  ISETP.NE.AND.EX P0, PT, R3, RZ, PT, P0 ;  /* 0x000000ff0300720c */ /* 0x000fda0003f05300 */
[----:B------:R-:W-:Y:S05]  /*0820*/  @!P0 BRA `(.L_x_6) ;  /* 0x0000000000088947 */ /* 0x000fea0003800000 */
[----:B0-----:R2:W5:Y:S01]  /*0830*/  LD.E R89, desc[UR36][R2.64] ;  /* 0x0000002402597980 */ /* 0x001562000c101900 */
[----:B------:R-:W-:Y:S05]  /*0840*/  BRA `(.L_x_7) ;  /* 0x0000000000247947 */ /* 0x000fea0003800000 */
.L_x_6:
[----:B------:R-:W-:Y:S02]  /*0850*/  ULDC.64 UR4, c[0x0][0x590] ;  /* 0x0001640000047ab9 */ /* 0x000fe40000000a00 */
[----:B------:R-:W-:-:S04]  /*0860*/  ISETP.NE.U32.AND P0, PT, RZ, UR4, PT ;  /* 0x00000004ff007c0c */ /* 0x000fc8000bf05070 */
[----:B------:R-:W-:-:S13]  /*0870*/  ISETP.NE.AND.EX P0, PT, RZ, UR5, PT, P0 ;  /* 0x00000005ff007c0c */ /* 0x000fda000bf05300 */
[----:B------:R-:W-:Y:S05]  /*0880*/  @!P0 BRA `(.L_x_8) ;  /* 0x00000000000c8947 */ /* 0x000fea0003800000 */
[----:B-1----:R-:W0:Y:S02]  /*0890*/  LDC.64 R2, c[0x0][0x590] ;  /* 0x00016400ff027b82 */ /* 0x002e240000000a00 */
[----:B0-----:R0:W5:Y:S01]  /*08a0*/  LDG.E R89, desc[UR36][R2.64] ;  /* 0x0000002402597981 */ /* 0x001162000c1e1900 */
[----:B------:R-:W-:Y:S05]  /*08b0*/  BRA `(.L_x_7) ;  /* 0x0000000000087947 */ /* 0x000fea0003800000 */
.L_x_8:
[----:B------:R-:W-:Y:S02]  /*08c0*/  ULDC UR4, c[0x0][0x584] ;  /* 0x0001610000047ab9 */ /* 0x000fe40000000800 */
[----:B0-----:R-:W-:-:S07]  /*08d0*/  IMAD.U32 R89, RZ, RZ, UR4 ;  /* 0x00000004ff597e24 */ /* 0x001fce000f8e00ff */
.L_x_7:
[----:B012---:R-:W0:Y:S01]  /*08e0*/  LDC R2, c[0x0][0x65c] ;  /* 0x00019700ff027b82 */ /* 0x007e220000000800 */
[----:B------:R-:W1:Y:S01]  /*08f0*/  S2R R15, SR_CTAID.Y ;  /* 0x00000000000f7919 */ /* 0x000e620000002600 */
[----:B------:R-:W-:Y:S01]  /*0900*/  ULDC UR6, c[0x0][0x28c] ;  /* 0x0000a30000067ab9 */ /* 0x000fe20000000800 */
[----:B------:R-:W-:Y:S01]  /*0910*/  ISETP.NE.AND P0, PT, R7, 0x2, PT ;  /* 0x000000020700780c */ /* 0x000fe20003f05270 */
[----:B------:R-:W-:Y:S01]  /*0920*/  UIADD3 UR6, UR6, 0x1f, URZ ;  /* 0x0000001f06067890 */ /* 0x000fe2000fffe03f */
[----:B------:R-:W2:Y:S01]  /*0930*/  S2R R6, SR_CTAID.X ;  /* 0x0000000000067919 */ /* 0x000ea20000002500 */
[----:B------:R-:W-:Y:S01]  /*0940*/  UMOV UR39, URZ ;  /* 0x0000003f00277c82 */ /* 0x000fe20008000000 */
[----:B------:R-:W-:Y:S01]  /*0950*/  UMOV UR38, URZ ;  /* 0x0000003f00267c82 */ /* 0x000fe20008000000 */
[----:B------:R-:W-:Y:S01]  /*0960*/  USHF.R.S32.HI UR7, URZ, 0x1f, UR6 ;  /* 0x0000001f3f077899 */ /* 0x000fe20008011406 */
[----:B------:R-:W-:-:S03]  /*0970*/  ULDC.64 UR8, c[0x0][0x650] ;  /* 0x0001940000087ab9 */ /* 0x000fc60000000a00 */
[----:B------:R-:W-:-:S04]  /*0980*/  ULEA.HI UR7, UR7, UR6, URZ, 0x5 ;  /* 0x0000000607077291 */ /* 0x000fc8000f8f283f */
[----:B------:R-:W-:Y:S01]  /*0990*/  USHF.R.S32.HI UR40, URZ, 0x5, UR7 ;  /* 0x000000053f287899 */ /* 0x000fe20008011407 */
[----:B0-----:R-:W-:-:S13]  /*09a0*/  ISETP.NE.AND P1, PT, R2, 0x1, PT ;  /* 0x000000010200780c */ /* 0x001fda0003f25270 */
[----:B------:R-:W2:Y:S01]  /*09b0*/  @P1 LDC R17, c[0x0][0x10] ;  /* 0x00000400ff111b82 */ /* 0x000ea20000000800 */
[----:B-1----:R-:W-:Y:S02]  /*09c0*/  @P1 IMAD.MOV.U32 R8, RZ, RZ, R15 ;  /* 0x000000ffff081224 */ /* 0x002fe400078e000f */
[----:B------:R-:W-:Y:S02]  /*09d0*/  @P1 IMAD.MOV.U32 R9, RZ, RZ, RZ ;  /* 0x000000ffff091224 */ /* 0x000fe400078e00ff */
[----:B------:R-:W-:-:S03]  /*09e0*/  @P1 IMAD.MOV.U32 R7, RZ, RZ, RZ ;  /* 0x000000ffff071224 */ /* 0x000fc600078e00ff */
[----:B------:R-:W0:Y:S01]  /*09f0*/  @!P1 LDC R3, c[0x0][0xc] ;  /* 0x00000300ff039b82 */ /* 0x000e220000000800 */
[----:B------:R-:W-:Y:S01]  /*0a00*/  ULDC UR4, c[0x0][0xc] ;  /* 0x0000030000047ab9 */ /* 0x000fe20000000800 */
[----:B------:R-:W-:Y:S02]  /*0a10*/  ULDC UR5, c[0x0][0x10] ;  /* 0x0000040000057ab9 */ /* 0x000fe40000000800 */
[----:B------:R-:W-:-:S04]  /*0a20*/  UIMAD.WIDE.U32 UR4, UR4, UR5, URZ ;  /* 0x00000005040472a5 */ /* 0x000fc8000f8e003f */
[----:B------:R-:W1:Y:S01]  /*0a30*/  LDC R0, c[0x0][0x14] ;  /* 0x00000500ff007b82 */ /* 0x000e620000000800 */
[----:B--2---:R-:W-:-:S04]  /*0a40*/  @P1 IMAD.WIDE.U32 R16, R6, R17, R8 ;  /* 0x0000001106101225 */ /* 0x004fc800078e0008 */
[----:B------:R-:W-:Y:S02]  /*0a50*/  @P1 IMAD.IADD R17, R17, 0x1, R7 ;  /* 0x0000000111111824 */ /* 0x000fe400078e0207 */
[----:B------:R-:W-:Y:S02]  /*0a60*/  IMAD.MOV.U32 R7, RZ, RZ, RZ ;  /* 0x000000ffff077224 */ /* 0x000fe400078e00ff */
[----:B0-----:R-:W-:-:S04]  /*0a70*/  @!P1 IMAD.WIDE.U32 R8, R3, R15, R6 ;  /* 0x0000000f03089225 */ /* 0x001fc800078e0006 */
[----:B------:R-:W-:Y:S02]  /*0a80*/  @!P1 IMAD.MOV.U32 R16, RZ, RZ, R8 ;  /* 0x000000ffff109224 */ /* 0x000fe400078e0008 */
[----:B-1----:R-:W-:-:S04]  /*0a90*/  IMAD.WIDE.U32 R10, R0, UR4, RZ ;  /* 0x00000004000a7c25 */ /* 0x002fc8000f8e00ff */
[----:B------:R-:W-:Y:S01]  /*0aa0*/  IMAD R3, R0, UR5, RZ ;  /* 0x0000000500037c24 */ /* 0x000fe2000f8e02ff */
[----:B------:R0:W-:Y:S01]  /*0ab0*/  STL.64 [R1], R10 ;  /* 0x0000000a01007387 */ /* 0x0001e20000100a00 */
[----:B------:R-:W-:Y:S02]  /*0ac0*/  @!P1 IMAD.MOV.U32 R17, RZ, RZ, R9 ;  /* 0x000000ffff119224 */ /* 0x000fe400078e0009 */
[----:B------:R-:W-:Y:S01]  /*0ad0*/  IMAD.IADD R0, R11, 0x1, R3 ;  /* 0x000000010b007824 */ /* 0x000fe200078e0203 */
[----:B------:R-:W-:Y:S06]  /*0ae0*/  @P0 BRA `(.L_x_9) ;  /* 0x0000000000200947 */ /* 0x000fec0003800000 */
[----:B------:R-:W-:Y:S01]  /*0af0*/  UISETP.GE.U32.AND UP0, UPT, UR40, 0x3, UPT ;  /* 0x000000032800788c */ /* 0x000fe2000bf06070 */
[----:B------:R-:W-:Y:S01]  /*0b00*/  IADD3 R16, P0, R16, R10, RZ ;  /* 0x0000000a10107210 */ /* 0x000fe20007f1e0ff */
[----:B------:R-:W-:Y:S01]  /*0b10*/  UIMAD.WIDE.U32 UR4, UR40, -0x55555555, URZ ;  /* 0xaaaaaaab280478a5 */ /* 0x000fe2000f8e003f */
[----:B------:R-:W-:-:S03]  /*0b20*/  UMOV UR38, URZ ;  /* 0x0000003f00267c82 */ /* 0x000fc60008000000 */
[----:B------:R-:W-:Y:S01]  /*0b30*/  USHF.R.U32.HI UR4, URZ, 0x1, UR5 ;  /* 0x000000013f047899 */ /* 0x000fe20008011605 */
[----:B------:R-:W-:-:S03]  /*0b40*/  IMAD.X R17, R0, 0x1, R17, P0 ;  /* 0x0000000100117824 */ /* 0x000fc600000e0611 */
[----:B------:R-:W-:Y:S02]  /*0b50*/  UIMAD UR39, UR4, -0x3, UR40 ;  /* 0xfffffffd042778a4 */ /* 0x000fe4000f8e0228 */
[----:B------:R-:W-:-:S12]  /*0b60*/  @UP0 ULOP3.LUT UR38, UR4, 0x1, URZ, 0xc0, !UPT ;  /* 0x0000000104260892 */ /* 0x000fd8000f8ec03f */
.L_x_9:
[----:B------:R-:W-:Y:S01]  /*0b70*/  ISETP.GE.U32.AND P0, PT, R16, UR8, PT ;  /* 0x0000000810007c0c */ /* 0x000fe2000bf06070 */
[----:B------:R-:W-:Y:S01]  /*0b80*/  IMAD.MOV.U32 R22, RZ, RZ, -0x1 ;  /* 0xffffffffff167424 */ /* 0x000fe200078e00ff */
[----:B------:R-:W-:Y:S01]  /*0b90*/  PRMT R3, RZ, 0x7610, R3 ;  /* 0x00007610ff037816 */ /* 0x000fe20000000003 */
[----:B------:R-:W-:Y:S01]  /*0ba0*/  IMAD.MOV.U32 R19, RZ, RZ, -0x1 ;  /* 0xffffffffff137424 */ /* 0x000fe200078e00ff */
[----:B------:R-:W-:Y:S01]  /*0bb0*/  ISETP.GE.U32.AND.EX P0, PT, R17, UR9, PT, P0 ;  /* 0x0000000911007c0c */ /* 0x000fe2000bf06100 */
[----:B------:R-:W-:-:S12]  /*0bc0*/  IMAD.MOV.U32 R18, RZ, RZ, -0x1 ;  /* 0xffffffffff127424 */ /* 0x000fd800078e00ff */
[----:B------:R-:W-:Y:S05]  /*0bd0*/  @P0 BRA `(.L_x_10) ;  /* 0x0000000400580947 */ /* 0x000fea0003800000 */
[----:B------:R-:W1:Y:S01]  /*0be0*/  LDC.64 R20, c[0x0][0x628] ;  /* 0x00018a00ff147b82 */ /* 0x000e620000000a00 */
[----:B------:R-:W-:Y:S02]  /*0bf0*/  IMAD.MOV.U32 R8, RZ, RZ, R16 ;  /* 0x000000ffff087224 */ /* 0x000fe400078e0010 */
[----:B------:R-:W-:-:S05]  /*0c00*/  IMAD.MOV.U32 R9, RZ, RZ, R17 ;  /* 0x000000ffff097224 */ /* 0x000fca00078e0011 */
[----:B------:R-:W2:Y:S08]  /*0c10*/  LDC R18, c[0x0][0x630] ;  /* 0x00018c00ff127b82 */ /* 0x000eb00000000800 */
[----:B------:R-:W3:Y:S01]  /*0c20*/  LDC.64 R24, c[0x0][0x620] ;  /* 0x00018800ff187b82 */ /* 0x000ee20000000a00 */
[----:B-1----:R-:W-:-:S04]  /*0c30*/  ISETP.NE.U32.AND P0, PT, R20, RZ, PT ;  /* 0x000000ff1400720c */ /* 0x002fc80003f05070 */
[----:B------:R-:W-:-:S13]  /*0c40*/  ISETP.NE.AND.EX P0, PT, R21, RZ, PT, P0 ;  /* 0x000000ff1500720c */ /* 0x000fda0003f05300 */
[----:B--23--:R-:W-:Y:S05]  /*0c50*/  @!P0 BRA `(.L_x_11) ;  /* 0x0000000000288947 */ /* 0x00cfea0003800000 */
[----:B------:R-:W1:Y:S02]  /*0c60*/  LDC R3, c[0x0][0x634] ;  /* 0x00018d00ff037b82 */ /* 0x000e640000000800 */
[----:B-1----:R-:W-:-:S05]  /*0c70*/  IADD3 R3, P0, R16, R3, RZ ;  /* 0x0000000310037210 */ /* 0x002fca0007f1e0ff */
[----:B------:R-:W-:-:S04]  /*0c80*/  IMAD.X R19, RZ, RZ, R17, P0 ;  /* 0x000000ffff137224 */ /* 0x000fc800000e0611 */
[----:B------:R-:W-:-:S04]  /*0c90*/  IMAD.WIDE.U32 R8, R19, R20, RZ ;  /* 0x0000001413087225 */ /* 0x000fc800078e00ff */
[----:B0-----:R-:W-:-:S04]  /*0ca0*/  IMAD.WIDE.U32 R10, P0, R3, R21, R8 ;  /* 0x00000015030a7225 */ /* 0x001fc80007800008 */
[----:B------:R-:W-:-:S04]  /*0cb0*/  IMAD.WIDE.U32 R8, R3, R20, RZ ;  /* 0x0000001403087225 */ /* 0x000fc800078e00ff */
[----:B------:R-:W-:Y:S01]  /*0cc0*/  IMAD.X R13, RZ, RZ, RZ, P0 ;  /* 0x000000ffff0d7224 */ /* 0x000fe200000e06ff */
[----:B------:R-:W-:Y:S01]  /*0cd0*/  IADD3 RZ, P0, R9, R10, RZ ;  /* 0x0000000a09ff7210 */ /* 0x000fe20007f1e0ff */
[----:B------:R-:W-:-:S04]  /*0ce0*/  IMAD.MOV.U32 R12, RZ, RZ, R11 ;  /* 0x000000ffff0c7224 */ /* 0x000fc800078e000b */
[----:B------:R-:W-:-:S08]  /*0cf0*/  IMAD.WIDE.U32.X R8, R19, R21, R12, P0 ;  /* 0x0000001513087225 */ /* 0x000fd000000e040c */
.L_x_11:
[-CC-:B------:R-:W-:Y:S01]  /*0d00*/  SHF.R.U64 R30, R8, R18.reuse, R9.reuse ;  /* 0x00000012081e7219 */ /* 0x180fe20000001209 */
[----:B------:R-:W1:Y:S01]  /*0d10*/  LDC R12, c[0x0][0x618] ;  /* 0x00018600ff0c7b82 */ /* 0x000e620000000800 */
[----:B------:R-:W-:Y:S01]  /*0d20*/  SHF.R.U32.HI R7, RZ, R18, R9 ;  /* 0x00000012ff077219 */ /* 0x000fe20000011609 */
[----:B------:R-:W-:Y:S01]  /*0d30*/  ULDC UR4, c[0x0][0x150] ;  /* 0x0000540000047ab9 */ /* 0x000fe20000000800 */
[----:B0-----:R-:W-:Y:S02]  /*0d40*/  IADD3 R11, P0, RZ, -R30, RZ ;  /* 0x8000001eff0b7210 */ /* 0x001fe40007f1e0ff */
[----:B------:R-:W-:-:S03]  /*0d50*/  I2FP.F32.U32 R3, R6 ;  /* 0x0000000600037245 */ /* 0x000fc60000201000 */
[----:B------:R-:W0:Y:S01]  /*0d60*/  LDC.64 R26, c[0x0][0x640] ;  /* 0x00019000ff1a7b82 */ /* 0x000e220000000a00 */
[----:B------:R-:W-:Y:S02]  /*0d70*/  IMAD.X R13, RZ, RZ, ~R7, P0 ;  /* 0x000000ffff0d7224 */ /* 0x000fe400000e0e07 */
[----:B------:R-:W-:Y:S01]  /*0d80*/  FMUL R3, R3, UR4 ;  /* 0x0000000403037c20 */ /* 0x000fe20008400000 */
[----:B------:R-:W-:Y:S01]  /*0d90*/  IMAD.WIDE.U32 R8, R11, R24, R16 ;  /* 0x000000180b087225 */ /* 0x000fe200078e0010 */
[----:B------:R-:W-:-:S03]  /*0da0*/  ULDC UR4, c[0x0][0x154] ;  /* 0x0000550000047ab9 */ /* 0x000fc60000000800 */
[----:B------:R-:W-:Y:S01]  /*0db0*/  IMAD R10, R13, R24, RZ ;  /* 0x000000180d0a7224 */ /* 0x000fe200078e02ff */
[----:B------:R-:W2:Y:S01]  /*0dc0*/  LDC R7, c[0x0][0x144] ;  /* 0x00005100ff077b82 */ /* 0x000ea20000000800 */
[----:B------:R-:W3:Y:S02]  /*0dd0*/  F2I.U32.TRUNC.NTZ R3, R3 ;  /* 0x0000000300037305 */ /* 0x000ee4000020f000 */
[----:B------:R-:W-:-:S04]  /*0de0*/  IMAD R11, R11, R25, R10 ;  /* 0x000000190b0b7224 */ /* 0x000fc800078e020a */
[----:B------:R-:W-:Y:S01]  /*0df0*/  IMAD.IADD R9, R9, 0x1, R11 ;  /* 0x0000000109097824 */ /* 0x000fe200078e020b */
[----:B------:R-:W4:Y:S01]  /*0e00*/  LDC R18, c[0x0][0x608] ;  /* 0x00018200ff127b82 */ /* 0x000f220000000800 */
[----:B------:R-:W-:-:S03]  /*0e10*/  IMAD.MOV.U32 R11, RZ, RZ, -0x1 ;  /* 0xffffffffff0b7424 */ /* 0x000fc600078e00ff */
[-C--:B-1----:R-:W-:Y:S02]  /*0e20*/  SHF.R.U64 R22, R8, R12.reuse, R9 ;  /* 0x0000000c08167219 */ /* 0x082fe40000001209 */
[----:B------:R-:W-:Y:S02]  /*0e30*/  I2FP.F32.U32 R8, R15 ;  /* 0x0000000f00087245 */ /* 0x000fe40000201000 */
[----:B------:R-:W1:Y:S01]  /*0e40*/  LDC R24, c[0x0][0x658] ;  /* 0x00019600ff187b82 */ /* 0x000e620000000800 */
[----:B0-----:R-:W-:Y:S01]  /*0e50*/  ISETP.NE.U32.AND P0, PT, R26, RZ, PT ;  /* 0x000000ff1a00720c */ /* 0x001fe20003f05070 */
[----:B---3--:R-:W-:Y:S01]  /*0e60*/  IMAD.MOV R10, RZ, RZ, -R3 ;  /* 0x000000ffff0a7224 */ /* 0x008fe200078e0a03 */
[----:B------:R-:W-:Y:S01]  /*0e70*/  SHF.R.U32.HI R9, RZ, R12, R9 ;  /* 0x0000000cff097219 */ /* 0x000fe20000011609 */
[----:B------:R-:W-:Y:S01]  /*0e80*/  FMUL R8, R8, UR4 ;  /* 0x0000000408087c20 */ /* 0x000fe20008400000 */
[----:B------:R-:W-:-:S03]  /*0e90*/  ISETP.NE.AND.EX P0, PT, R27, RZ, PT, P0 ;  /* 0x000000ff1b00720c */ /* 0x000fc60003f05300 */
[----:B------:R-:W0:Y:S01]  /*0ea0*/  LDC R20, c[0x0][0x148] ;  /* 0x00005200ff147b82 */ /* 0x000e220000000800 */
[----:B--2---:R-:W-:-:S07]  /*0eb0*/  IMAD R3, R7, R10, R6 ;  /* 0x0000000a07037224 */ /* 0x004fce00078e0206 */
[----:B------:R-:W2:Y:S01]  /*0ec0*/  LDC R21, c[0x0][0x600] ;  /* 0x00018000ff157b82 */ /* 0x000ea20000000800 */
[-CC-:B----4-:R-:W-:Y:S02]  /*0ed0*/  SHF.R.U64 R32, R22, R18.reuse, R9.reuse ;  /* 0x0000001216207219 */ /* 0x190fe40000001209 */
[----:B------:R-:W-:Y:S01]  /*0ee0*/  SHF.R.U32.HI R7, RZ, R18, R9 ;  /* 0x00000012ff077219 */ /* 0x000fe20000011609 */
[----:B------:R-:W-:Y:S01]  /*0ef0*/  IMAD.MOV.U32 R9, RZ, RZ, 0x1 ;  /* 0x00000001ff097424 */ /* 0x000fe200078e00ff */
[----:B------:R3:W4:Y:S03]  /*0f00*/  F2I.U32.TRUNC.NTZ R18, R8 ;  /* 0x0000000800127305 */ /* 0x000726000020f000 */
[----:B------:R-:W0:Y:S01]  /*0f10*/  LDC R25, c[0x0][0x648] ;  /* 0x00019200ff197b82 */ /* 0x000e220000000800 */
[-C--:B-1----:R-:W-:Y:S02]  /*0f20*/  SHF.L.U32 R6, R11, R24.reuse, RZ ;  /* 0x000000180b067219 */ /* 0x082fe400000006ff */
[----:B------:R-:W-:-:S02]  /*0f30*/  SHF.R.U64 R34, R32, R24, R7 ;  /* 0x0000001820227219 */ /* 0x000fc40000001207 */
[----:B------:R-:W-:Y:S02]  /*0f40*/  LOP3.LUT R13, RZ, R6, RZ, 0x33, !PT ;  /* 0x00000006ff0d7212 */ /* 0x000fe400078e33ff */
[-C--:B------:R-:W-:Y:S01]  /*0f50*/  SHF.R.U32.HI R7, RZ, R24.reuse, R7 ;  /* 0x00000018ff077219 */ /* 0x080fe20000011607 */
[----:B------:R-:W1:Y:S01]  /*0f60*/  LDC R29, c[0x0][0x638] ;  /* 0x00018e00ff1d7b82 */ /* 0x000e620000000800 */
[----:B------:R-:W-:Y:S01]  /*0f70*/  SHF.L.U32 R12, R9, R24, RZ ;  /* 0x00000018090c7219 */ /* 0x000fe200000006ff */
[----:B------:R-:W-:-:S06]  /*0f80*/  IMAD.MOV.U32 R6, RZ, RZ, R34 ;  /* 0x000000ffff067224 */ /* 0x000fcc00078e0022 */
[----:B------:R-:W0:Y:S01]  /*0f90*/  LDC R28, c[0x0][0x610] ;  /* 0x00018400ff1c7b82 */ /* 0x000e220000000800 */
[----:B---34-:R-:W-:Y:S05]  /*0fa0*/  @!P0 BRA `(.L_x_12) ;  /* 0x0000000000288947 */ /* 0x018fea0003800000 */
[----:B------:R-:W3:Y:S02]  /*0fb0*/  LDC R11, c[0x0][0x64c] ;  /* 0x00019300ff0b7b82 */ /* 0x000ee40000000800 */
[----:B---3--:R-:W-:-:S05]  /*0fc0*/  IADD3 R11, P0, R34, R11, RZ ;  /* 0x0000000b220b7210 */ /* 0x008fca0007f1e0ff */
[----:B------:R-:W-:-:S04]  /*0fd0*/  IMAD.X R19, RZ, RZ, R7, P0 ;  /* 0x000000ffff137224 */ /* 0x000fc800000e0607 */
[----:B------:R-:W-:-:S04]  /*0fe0*/  IMAD.WIDE.U32 R6, R19, R26, RZ ;  /* 0x0000001a13067225 */ /* 0x000fc800078e00ff */
[----:B------:R-:W-:-:S04]  /*0ff0*/  IMAD.WIDE.U32 R8, P0, R11, R27, R6 ;  /* 0x0000001b0b087225 */ /* 0x000fc80007800006 */
[----:B------:R-:W-:-:S04]  /*1000*/  IMAD.WIDE.U32 R6, R11, R26, RZ ;  /* 0x0000001a0b067225 */ /* 0x000fc800078e00ff */
[----:B------:R-:W-:Y:S01]  /*1010*/  IMAD.X R11, RZ, RZ, RZ, P0 ;  /* 0x000000ffff0b7224 */ /* 0x000fe200000e06ff */
[----:B------:R-:W-:Y:S01]  /*1020*/  IADD3 RZ, P0, R7, R8, RZ ;  /* 0x0000000807ff7210 */ /* 0x000fe20007f1e0ff */
[----:B------:R-:W-:-:S04]  /*1030*/  IMAD.MOV.U32 R10, RZ, RZ, R9 ;  /* 0x000000ffff0a7224 */ /* 0x000fc800078e0009 */
[----:B------:R-:W-:-:S08]  /*1040*/  IMAD.WIDE.U32.X R6, R19, R27, R10, P0 ;  /* 0x0000001b13067225 */ /* 0x000fd000000e040a */
.L_x_12:
[----:B0-----:R-:W-:Y:S01]  /*1050*/  SHF.R.U64 R6, R6, R25, R7 ;  /* 0x0000001906067219 */ /* 0x001fe20000001207 */
[----:B--2---:R-:W-:Y:S01]  /*1060*/  VIADD R7, R21, 0xffffffff ;  /* 0xffffffff15077836 */ /* 0x004fe20000000000 */
[----:B------:R-:W-:Y:S01]  /*1070*/  LOP3.LUT R13, R32, R13, RZ, 0xc0, !PT ;  /* 0x0000000d200d7212 */ /* 0x000fe200078ec0ff */
[----:B------:R-:W-:Y:S02]  /*1080*/  IMAD.MOV R18, RZ, RZ, -R18 ;  /* 0x000000ffff127224 */ /* 0x000fe400078e0a12 */
[----:B------:R-:W-:Y:S01]  /*1090*/  IMAD.MOV R8, RZ, RZ, -R6 ;  /* 0x000000ffff087224 */ /* 0x000fe200078e0a06 */
[----:B------:R-:W-:Y:S01]  /*10a0*/  LOP3.LUT R7, R22, R7, RZ, 0xc0, !PT ;  /* 0x0000000716077212 */ /* 0x000fe200078ec0ff */
[----:B------:R-:W-:Y:S02]  /*10b0*/  IMAD R12, R12, R6, R13 ;  /* 0x000000060c0c7224 */ /* 0x000fe400078e020d */
[----:B------:R-:W-:Y:S02]  /*10c0*/  @P1 IMAD R3, R20, R18, R15 ;  /* 0x0000001214031224 */ /* 0x000fe400078e020f */
[----:B-1----:R-:W-:-:S02]  /*10d0*/  IMAD R6, R8, R29, R34 ;  /* 0x0000001d08067224 */ /* 0x002fc400078e0222 */
[----:B------:R-:W-:Y:S02]  /*10e0*/  IMAD R22, R12, R28, R3 ;  /* 0x0000001c0c167224 */ /* 0x000fe400078e0203 */
[----:B------:R-:W-:Y:S02]  /*10f0*/  IMAD R7, R6, R21, R7 ;  /* 0x0000001506077224 */ /* 0x000fe400078e0207 */
[----:B------:R-:W-:Y:S02]  /*1100*/  IMAD.MOV.U32 R3, RZ, RZ, 0x1 ;  /* 0x00000001ff037424 */ /* 0x000fe400078e00ff */
[----:B------:R-:W-:Y:S01]  /*1110*/  IMAD.MOV.U32 R18, RZ, RZ, R30 ;  /* 0x000000ffff127224 */ /* 0x000fe200078e001e */
[----:B------:R-:W-:Y:S02]  /*1120*/  SEL R19, R7, R22, !P1 ;  /* 0x0000001607137207 */ /* 0x000fe40004800000 */
[----:B------:R-:W-:-:S07]  /*1130*/  SEL R22, R22, R7, !P1 ;  /* 0x0000000716167207 */ /* 0x000fce0004800000 */
.L_x_10:
[----:B------:R-:W-:Y:S05]  /*1140*/  @!P2 BRA `(.L_x_13) ;  /* 0x00000044005ca947 */ /* 0x000fea0003800000 */
[----:B------:R-:W-:-:S13]  /*1150*/  ISETP.GT.U32.AND P0, PT, R31, 0x1, PT ;  /* 0x000000011f00780c */ /* 0x000fda0003f04070 */
[----:B------:R-:W-:Y:S05]  /*1160*/  @P0 EXIT ;  /* 0x000000000000094d */ /* 0x000fea0003800000 */
.L_x_14:
[----:B------:R-:W-:-:S08]  /*1170*/  NOP ;  /* 0x0000000000007918 */ /* 0x000fd00000000000 */
[----:B------:R-:W1:Y:S02]  /*1180*/  USETMAXREG.TRY_ALLOC.CTAPOOL UP0, 0xe8 ;  /* 0x000000e8000079c8 */ /* 0x000e640008000600 */
[----:B-1----:R-:W-:-:S13]  /*1190*/  PLOP3.LUT P0, PT, PT, PT, UP0, 0x80, 0x0 ;  /* 0x000000000000781c */ /* 0x002fda0003f0f008 */
[----:B------:R-:W-:Y:S05]  /*11a0*/  @!P0 BRA `(.L_x_14) ;  /* 0xfffffffc00f08947 */ /* 0x000fea000383ffff */
[----:B------:R-:W-:-:S13]  /*11b0*/  LOP3.LUT P0, RZ, R3, 0xff, RZ, 0xc0, !PT ;  /* 0x000000ff03ff7812 */ /* 0x000fda000780c0ff */
[----:B------:R-:W-:Y:S05]  /*11c0*/  @!P0 EXIT ;  /* 0x000000000000894d */ /* 0x000fea0003800000 */
[----:B------:R-:W2:Y:S01]  /*11d0*/  LDL.64 R8, [R1] ;  /* 0x0000000001087983 */ /* 0x000ea20000100a00 */
[----:B------:R-:W-:Y:S01]  /*11e0*/  SHF.R.S32.HI R3, RZ, 0x1f, R4 ;  /* 0x0000001fff037819 */ /* 0x000fe20000011404 */
[----:B------:R-:W1:Y:S01]  /*11f0*/  S2UR UR4, SR_CgaCtaId ;  /* 0x00000000000479c3 */ /* 0x000e620000008800 */
[----:B------:R-:W-:Y:S01]  /*1200*/  UMOV UR41, 0x400 ;  /* 0x0000040000297882 */ /* 0x000fe20000000000 */
[----:B------:R-:W-:Y:S01]  /*1210*/  UISETP.LT.AND UP0, UPT, UR40, 0x1, UPT ;  /* 0x000000012800788c */ /* 0x000fe2000bf01270 */
[CC--:B------:R-:W-:Y:S01]  /*1220*/  LEA.HI R5, R3.reuse, R4.reuse, RZ, 0x2 ;  /* 0x0000000403057211 */ /* 0x0c0fe200078f10ff */
[----:B------:R-:W-:Y:S01]  /*1230*/  UIADD3 UR5, UR43, -0x1, URZ ;  /* 0xffffffff2b057890 */ /* 0x000fe2000fffe03f */
[----:B------:R-:W-:Y:S01]  /*1240*/  LEA.HI R3, R3, R4, RZ, 0x5 ;  /* 0x0000000403037211 */ /* 0x000fe200078f28ff */
[----:B------:R-:W-:Y:S01]  /*1250*/  USEL UR42, UR40, 0x1, UP0 ;  /* 0x00000001282a7887 */ /* 0x000fe20008000000 */
[--C-:B------:R-:W-:Y:S01]  /*1260*/  SHF.R.S32.HI R90, RZ, 0x2, R5.reuse ;  /* 0x00000002ff5a7819 */ /* 0x100fe20000011405 */
[----:B------:R-:W3:Y:S01]  /*1270*/  LDC R94, c[0x0][0x658] ;  /* 0x00019600ff5e7b82 */ /* 0x000ee20000000800 */
[----:B------:R-:W-:Y:S01]  /*1280*/  SHF.R.S32.HI R7, RZ, 0x1f, R5 ;  /* 0x0000001fff077819 */ /* 0x000fe20000011405 */
[----:B------:R-:W-:Y:S01]  /*1290*/  UISETP.NE.AND UP0, UPT, UR5, URZ, UPT ;  /* 0x0000003f0500728c */ /* 0x000fe2000bf05270 */
[----:B------:R-:W-:Y:S01]  /*12a0*/  SHF.R.S32.HI R3, RZ, 0x5, R3 ;  /* 0x00000005ff037819 */ /* 0x000fe20000011403 */
[----:B------:R-:W-:Y:S01]  /*12b0*/  ULDC UR8, c[0x0][0x284] ;  /* 0x0000a10000087ab9 */ /* 0x000fe20000000800 */
[----:B------:R-:W-:Y:S01]  /*12c0*/  LEA.HI R7, R7, R90, RZ, 0x3 ;  /* 0x0000005a07077211 */ /* 0x000fe200078f18ff */
[----:B------:R-:W-:Y:S01]  /*12d0*/  USEL UR7, URZ, 0x1, UP0 ;  /* 0x000000013f077887 */ /* 0x000fe20008000000 */
[----:B------:R-:W-:Y:S01]  /*12e0*/  LOP3.LUT R5, R5, 0xfffffffc, RZ, 0xc0, !PT ;  /* 0xfffffffc05057812 */ /* 0x000fe200078ec0ff */
[----:B------:R-:W4:Y:S01]  /*12f0*/  LDC R6, c[0x0][0x288] ;  /* 0x0000a200ff067b82 */ /* 0x000f220000000800 */
[----:B------:R-:W-:Y:S01]  /*1300*/  LOP3.LUT R7, R7, 0xfffffff8, RZ, 0xc0, !PT ;  /* 0xfffffff807077812 */ /* 0x000fe200078ec0ff */
[----:B------:R-:W-:-:S02]  /*1310*/  USHF.L.U32 UR48, UR40, 0x1, URZ ;  /* 0x0000000128307899 */ /* 0x000fc4000800063f */
[----:B------:R-:W-:Y:S01]  /*1320*/  IMAD.IADD R5, R4, 0x1, -R5 ;  /* 0x0000000104057824 */ /* 0x000fe200078e0a05 */
[----:B------:R-:W-:Y:S01]  /*1330*/  UIADD3 UR42, -UR42, UR40, URZ ;  /* 0x000000282a2a7290 */ /* 0x000fe2000fffe13f */
[----:B------:R-:W-:Y:S01]  /*1340*/  IMAD.IADD R90, R90, 0x1, -R7 ;  /* 0x000000015a5a7824 */ /* 0x000fe200078e0a07 */
[----:B-1----:R-:W-:Y:S01]  /*1350*/  ULEA UR41, UR4, UR41, 0x18 ;  /* 0x0000002904297291 */ /* 0x002fe2000f8ec03f */
[----:B------:R-:W-:Y:S01]  /*1360*/  IMAD.MOV.U32 R7, RZ, RZ, 0x1 ;  /* 0x00000001ff077424 */ /* 0x000fe200078e00ff */
[----:B------:R-:W-:Y:S02]  /*1370*/  USHF.L.U32 UR4, UR5, 0x3, URZ ;  /* 0x0000000305047899 */ /* 0x000fe4000800063f */
[--C-:B------:R-:W-:Y:S01]  /*1380*/  SHF.R.S32.HI R91, RZ, 0x1f, R90.reuse ;  /* 0x0000001fff5b7819 */ /* 0x100fe2000001145a */
[--C-:B------:R-:W-:Y:S01]  /*1390*/  IMAD R98, R3, -0x10, -R90.reuse ;  /* 0xfffffff003627824 */ /* 0x100fe200078e0a5a */
[----:B------:R-:W-:Y:S01]  /*13a0*/  UIADD3 UR5, UR41, 0x100, URZ ;  /* 0x0000010029057890 */ /* 0x000fe2000fffe03f */
[----:B------:R-:W-:Y:S01]  /*13b0*/  IMAD.SHL.U32 R92, R5, 0x2, RZ ;  /* 0x00000002055c7824 */ /* 0x000fe200078e00ff */
[----:B------:R-:W-:Y:S01]  /*13c0*/  UIADD3 UR6, UR41, 0x1900, URZ ;  /* 0x0000190029067890 */ /* 0x000fe2000fffe03f */
[----:B------:R-:W-:Y:S01]  /*13d0*/  IMAD.WIDE R90, R3, 0x10, R90 ;  /* 0x00000010035a7825 */ /* 0x000fe200078e025a */
[----:B------:R-:W-:-:S02]  /*13e0*/  USHF.R.U32.HI UR5, URZ, 0x4, UR5 ;  /* 0x000000043f057899 */ /* 0x000fc40008011605 */
[----:B------:R-:W-:Y:S01]  /*13f0*/  USHF.R.U32.HI UR6, URZ, 0x4, UR6 ;  /* 0x000000043f067899 */ /* 0x000fe20008011606 */
[----:B------:R-:W-:Y:S01]  /*1400*/  IMAD.MOV.U32 R3, RZ, RZ, -0x1 ;  /* 0xffffffffff037424 */ /* 0x000fe200078e00ff */
[----:B------:R-:W-:Y:S01]  /*1410*/  UIADD3 UR47, UR41, 0x40, URZ ;  /* 0x00000040292f7890 */ /* 0x000fe2000fffe03f */
[----:B------:R-:W-:Y:S01]  /*1420*/  IMAD.U32 R100, RZ, RZ, UR7 ;  /* 0x00000007ff647e24 */ /* 0x000fe2000f8e00ff */
[----:B------:R-:W-:Y:S01]  /*1430*/  ULOP3.LUT UR4, UR4, 0x8, URZ, 0xc0, !UPT ;  /* 0x0000000804047892 */ /* 0x000fe2000f8ec03f */
[----:B----4-:R-:W-:Y:S01]  /*1440*/  IMAD R95, R5, -0x2, R6 ;  /* 0xfffffffe055f7824 */ /* 0x010fe200078e0206 */
[-C--:B---3--:R-:W-:Y:S01]  /*1450*/  SHF.L.U32 R3, R3, R94.reuse, RZ ;  /* 0x0000005e03037219 */ /* 0x088fe200000006ff */
[----:B------:R-:W-:Y:S01]  /*1460*/  ULOP3.LUT UR5, UR5, 0x3fff, URZ, 0xc0, !UPT ;  /* 0x00003fff05057892 */ /* 0x000fe2000f8ec03f */
[----:B------:R-:W-:Y:S01]  /*1470*/  SHF.L.U32 R94, R7, R94, RZ ;  /* 0x0000005e075e7219 */ /* 0x000fe200000006ff */
[----:B------:R-:W-:Y:S01]  /*1480*/  ULOP3.LUT UR6, UR6, 0x3fff, URZ, 0xc0, !UPT ;  /* 0x00003fff06067892 */ /* 0x000fe2000f8ec03f */
[----:B------:R-:W-:Y:S01]  /*1490*/  LOP3.LUT R97, RZ, R3, RZ, 0x33, !PT ;  /* 0x00000003ff617212 */ /* 0x000fe200078e33ff */
[----:B------:R-:W-:Y:S01]  /*14a0*/  VIADD R98, R98, UR8 ;  /* 0x0000000862627c36 */ /* 0x000fe20008000000 */
[----:B------:R-:W-:Y:S01]  /*14b0*/  SHF.R.S32.HI R93, RZ, 0x1f, R92 ;  /* 0x0000001fff5d7819 */ /* 0x000fe2000001145c */
[----:B------:R-:W-:-:S02]  /*14c0*/  ULEA UR43, UR43, UR47, 0x3 ;  /* 0x0000002f2b2b7291 */ /* 0x000fc4000f8e183f */
[----:B------:R-:W-:Y:S02]  /*14d0*/  ULOP3.LUT UR49, UR4, 0x8, URZ, 0x3c, !UPT ;  /* 0x0000000804317892 */ /* 0x000fe4000f8e3c3f */
[----:B------:R-:W-:Y:S02]  /*14e0*/  ULOP3.LUT UR44, UR4, 0x18, URZ, 0x3c, !UPT ;  /* 0x00000018042c7892 */ /* 0x000fe4000f8e3c3f */
[----:B------:R-:W-:Y:S02]  /*14f0*/  ULOP3.LUT UR45, UR5, 0x10000, URZ, 0xfc, !UPT ;  /* 0x00010000052d7892 */ /* 0x000fe4000f8efc3f */
[----:B------:R-:W-:Y:S01]  /*1500*/  ULOP3.LUT UR46, UR6, 0x10000, URZ, 0xfc, !UPT ;  /* 0x00010000062e7892 */ /* 0x000fe2000f8efc3f */
[----:B--2---:R-:W-:-:S11]  /*1510*/  SHF.L.U64.HI R96, R8, 0x1, R0 ;  /* 0x0000000108607819 */ /* 0x004fd60000010200 */
.L_x_166:
[----:B------:R-:W-:-:S04]  /*1520*/  SHF.L.U32 R0, R100, 0x1f, RZ ;  /* 0x0000001f64007819 */ /* 0x000fc800000006ff */
[----:B-1----:R-:W1:Y:S02]  /*1530*/  SYNCS.PHASECHK.TRANS64.TRYWAIT P0, [UR43+-0x8], R0 ;  /* 0xfffff800ff0075a7 */ /* 0x002e64000800016b */
[----:B-1--4-:R-:W-:Y:S05]  /*1540*/  @!P0 BRA `(.L_x_15) ;  /* 0x0000005000208947 */ /* 0x012fea0003800000 */
.L_x_187:
[----:B------:R-:W-:Y:S02]  /*1550*/  ULDC UR4, c[0x0][0x28c] ;  /* 0x0000a30000047ab9 */ /* 0x000fe40000000800 */
[----:B------:R-:W-:-:S13]  /*1560*/  ISETP.LT.AND P0, PT, RZ, UR4, PT ;  /* 0x00000004ff007c0c */ /* 0x000fda000bf01270 */
[----:B------:R-:W-:Y:S05]  /*1570*/  @P0 BRA `(.L_x_16) ;  /* 0x0000000000400947 */ /* 0x000fea0003800000 */
[----:B-1----:R-:W-:Y:S01]  /*1580*/  MOV R0, 0x0 ;  /* 0x0000000000007802 */ /* 0x002fe20000000f00 */
[----:B------:R-:W-:Y:S01]  /*1590*/  ULDC.64 UR4, c[0x4][0x68] ;  /* 0x01001a0000047ab9 */ /* 0x000fe20000000a00 */
[----:B------:R-:W-:Y:S01]  /*15a0*/  ULDC.64 UR6, c[0x4][0x8] ;  /* 0x0100020000067ab9 */ /* 0x000fe20000000a00 */
[----:B------:R-:W-:Y:S01]  /*15b0*/  IMAD.U32 R4, RZ, RZ, UR4 ;  /* 0x00000004ff047e24 */ /* 0x000fe2000f8e00ff */
[----:B------:R1:W2:Y:S01]  /*15c0*/  LDC.64 R14, c[0x4][R0] ;  /* 0x01000000000e7b82 */ /* 0x0002a20000000a00 */
[----:B------:R-:W-:Y:S01]  /*15d0*/  IMAD.U32 R5, RZ, RZ, UR5 ;  /* 0x00000005ff057e24 */ /* 0x000fe2000f8e00ff */
[----:B------:R-:W-:Y:S01]  /*15e0*/  ULDC.64 UR4, c[0x4][0x70] ;  /* 0x01001c0000047ab9 */ /* 0x000fe20000000a00 */
[----:B0-----:R-:W-:Y:S02]  /*15f0*/  IMAD.U32 R10, RZ, RZ, UR6 ;  /* 0x00000006ff0a7e24 */ /* 0x001fe4000f8e00ff */
[----:B------:R-:W-:Y:S02]  /*1600*/  IMAD.U32 R6, RZ, RZ, UR4 ;  /* 0x00000004ff067e24 */ /* 0x000fe4000f8e00ff */
[----:B------:R-:W-:-:S02]  /*1610*/  IMAD.U32 R7, RZ, RZ, UR5 ;  /* 0x00000005ff077e24 */ /* 0x000fc4000f8e00ff */
[----:B------:R-:W-:Y:S02]  /*1620*/  IMAD.U32 R11, RZ, RZ, UR7 ;  /* 0x00000007ff0b7e24 */ /* 0x000fe4000f8e00ff */
[----:B------:R-:W-:Y:S02]  /*1630*/  IMAD.MOV.U32 R8, RZ, RZ, 0x1e1 ;  /* 0x000001e1ff087424 */ /* 0x000fe400078e00ff */
[----:B------:R-:W-:Y:S02]  /*1640*/  IMAD.MOV.U32 R12, RZ, RZ, 0x1 ;  /* 0x00000001ff0c7424 */ /* 0x000fe400078e00ff */
[----:B-1----:R-:W-:-:S07]  /*1650*/  IMAD.MOV.U32 R13, RZ, RZ, RZ ;  /* 0x000000ffff0d7224 */ /* 0x002fce00078e00ff */
[----:B------:R-:W-:-:S07]  /*1660*/  LEPC R20, `(.L_x_16) ;  /* 0x000000001014794e */ /* 0x000fce0000000000 */
[----:B--2--5:R-:W-:Y:S05]  /*1670*/  CALL.ABS.NOINC R14 ;  /* 0x000000000e007343 */ /* 0x024fea0003c00000 */
.L_x_16:
[----:B-1----:R-:W-:-:S04]  /*1680*/  LOP3.LUT R0, R23, 0x1, RZ, 0xfc, !PT ;  /* 0x0000000117007812 */ /* 0x002fc800078efcff */
[----:B------:R-:W-:-:S13]  /*1690*/  ISETP.NE.AND P0, PT, R0, 0x3, PT ;  /* 0x000000030000780c */ /* 0x000fda0003f05270 */
[----:B------:R-:W-:Y:S05]  /*16a0*/  @!P0 BRA `(.L_x_17) ;  /* 0x0000000000048947 */ /* 0x000fea0003800000 */
[----:B------:R-:W-:Y:S01]  /*16b0*/  BPT.TRAP 0x1 ;  /* 0x000000040000795c */ /* 0x000fe20000300000 */
.L_x_17:
[----:B------:R-:W-:Y:S02]  /*16c0*/  IMAD.U32 R3, RZ, RZ, UR39 ;  /* 0x00000027ff037e24 */ /* 0x000fe4000f8e00ff */
[----:B------:R-:W-:-:S03]  /*16d0*/  IMAD.U32 R0, RZ, RZ, UR38 ;  /* 0x00000026ff007e24 */ /* 0x000fc6000f8e00ff */
[----:B------:R-:W-:Y:S02]  /*16e0*/  LEA R3, R3, UR41, 0x3 ;  /* 0x0000002903037c11 */ /* 0x000fe4000f8e18ff */
[----:B------:R-:W-:-:S04]  /*16f0*/  SHF.L.U32 R0, R0, 0x1f, RZ ;  /* 0x0000001f00007819 */ /* 0x000fc800000006ff */
[----:B------:R1:W2:Y:S01]  /*1700*/  SYNCS.PHASECHK.TRANS64.TRYWAIT P1, [R3+URZ], R0 ;  /* 0x00000000030075a7 */ /* 0x0002a2000802017f */
[----:B------:R-:W-:Y:S05]  /*1710*/  @!P0 BRA `(.L_x_18) ;  /* 0x0000000000048947 */ /* 0x000fea0003800000 */
[----:B------:R-:W-:Y:S01]  /*1720*/  BPT.TRAP 0x1 ;  /* 0x000000040000795c */ /* 0x000fe20000300000 */
.L_x_18:
[----:B--2---:R-:W-:Y:S05]  /*1730*/  @P1 BRA `(.L_x_19) ;  /* 0x0000000000081947 */ /* 0x004fea0003800000 */
[----:B------:R-:W2:Y:S02]  /*1740*/  SYNCS.PHASECHK.TRANS64.TRYWAIT P1, [R3+URZ], R0 ;  /* 0x00000000030075a7 */ /* 0x000ea4000802017f */
[----:B--2---:R-:W-:Y:S05]  /*1750*/  @!P1 BRA `(.L_x_20) ;  /* 0x0000004c00b49947 */ /* 0x004fea0003800000 */
.L_x_19:
[----:B------:R-:W-:Y:S05]  /*1760*/  WARPSYNC.ALL ;  /* 0x0000000000007948 */ /* 0x000fea0003800000 */
[----:B------:R-:W-:Y:S01]  /*1770*/  ULEA UR4, UR39, UR45, 0x7 ;  /* 0x0000002d27047291 */ /* 0x000fe2000f8e383f */
[----:B------:R-:W-:Y:S01]  /*1780*/  WARPGROUP.ARRIVE ;  /* 0x00000000000079c5 */ /* 0x000fe20000000000 */
[----:B------:R-:W-:Y:S01]  /*1790*/  ULEA UR6, UR39, UR46, 0x8 ;  /* 0x0000002e27067291 */ /* 0x000fe2000f8e403f */
[----:B-12---:R-:W-:Y:S01]  /*17a0*/  IMAD.U32 R0, RZ, RZ, UR42 ;  /* 0x0000002aff007e24 */ /* 0x006fe2000f8e00ff */
[----:B------:R-:W-:Y:S01]  /*17b0*/  UMOV UR5, 0xc0000010 ;  /* 0xc000001000057882 */ /* 0x000fe20000000000 */
[----:B------:R-:W-:-:S03]  /*17c0*/  UMOV UR7, 0xc0000010 ;  /* 0xc000001000077882 */ /* 0x000fc60000000000 */
[----:B------:R-:W-:-:S03]  /*17d0*/  ISETP.GE.AND P1, PT, R0, 0x1, PT ;  /* 0x000000010000780c */ /* 0x000fc60003f26270 */
[----:B------:R-:W-:Y:S03]  /*17e0*/  IGMMA.64x128x32.S8.S8 R24, gdesc[UR4], RZ, !UPT, gsb0 ;  /* 0x03600000041879f1 */ /* 0x000fe6000c0410ff */
[----:B------:R-:W-:-:S07]  /*17f0*/  WARPGROUP.DEPBAR.LE gsb0, 0x0 ;  /* 0x00008000000079c5 */ /* 0x000fce0000010000 */
[----:B------:R-:W-:Y:S05]  /*1800*/  @!P1 BRA `(.L_x_21) ;  /* 0x0000000000b49947 */ /* 0x000fea0003800000 */
[----:B------:R-:W-:Y:S01]  /*1810*/  UIADD3 UR4, UR39, 0x1, URZ ;  /* 0x0000000127047890 */ /* 0x000fe2000fffe03f */
[----:B------:R-:W-:Y:S01]  /*1820*/  IMAD.U32 R0, RZ, RZ, UR42 ;  /* 0x0000002aff007e24 */ /* 0x000fe2000f8e00ff */
[----:B------:R-:W-:Y:S02]  /*1830*/  UMOV UR9, UR39 ;  /* 0x0000002700097c82 */ /* 0x000fe40008000000 */
[----:B------:R-:W-:-:S04]  /*1840*/  UISETP.NE.AND UP0, UPT, UR4, 0x3, UPT ;  /* 0x000000030400788c */ /* 0x000fc8000bf05270 */
[----:B------:R-:W-:Y:S02]  /*1850*/  USEL UR5, URZ, 0x1, UP0 ;  /* 0x000000013f057887 */ /* 0x000fe40008000000 */
[----:B------:R-:W-:Y:S02]  /*1860*/  USEL UR8, UR4, URZ, UP0 ;  /* 0x0000003f04087287 */ /* 0x000fe40008000000 */
[----:B------:R-:W-:-:S06]  /*1870*/  ULOP3.LUT UR5, UR38, UR5, URZ, 0x3c, !UPT ;  /* 0x0000000526057292 */ /* 0x000fcc000f8e3c3f */
[----:B------:R-:W-:-:S07]  /*1880*/  IMAD.U32 R5, RZ, RZ, UR5 ;  /* 0x00000005ff057e24 */ /* 0x000fce000f8e00ff */
.L_x_28:
[----:B-12---:R-:W-:Y:S05]  /*1890*/  @!P0 BRA `(.L_x_22) ;  /* 0x0000000000048947 */ /* 0x006fea0003800000 */
[----:B------:R-:W-:Y:S01]  /*18a0*/  BPT.TRAP 0x1 ;  /* 0x000000040000795c */ /* 0x000fe20000300000 */
.L_x_22:
[----:B------:R-:W-:Y:S01]  /*18b0*/  ULEA UR4, UR8, UR41, 0x3 ;  /* 0x0000002908047291 */ /* 0x000fe2000f8e183f */
[----:B------:R-:W-:-:S08]  /*18c0*/  SHF.L.U32 R3, R5, 0x1f, RZ ;  /* 0x0000001f05037819 */ /* 0x000fd000000006ff */
[----:B------:R1:W2:Y:S01]  /*18d0*/  SYNCS.PHASECHK.TRANS64.TRYWAIT P1, [UR4], R3 ;  /* 0x00000003ff0075a7 */ /* 0x0002a20008020144 */
[----:B------:R-:W-:Y:S05]  /*18e0*/  @!P0 BRA `(.L_x_23) ;  /* 0x0000000000048947 */ /* 0x000fea0003800000 */
[----:B------:R-:W-:Y:S01]  /*18f0*/  BPT.TRAP 0x1 ;  /* 0x000000040000795c */ /* 0x000fe20000300000 */
.L_x_23:
[----:B--2---:R-:W-:Y:S05]  /*1900*/  @P1 BRA `(.L_x_24) ;  /* 0x0000000000081947 */ /* 0x004fea0003800000 */
[----:B------:R-:W2:Y:S02]  /*1910*/  SYNCS.PHASECHK.TRANS64.TRYWAIT P1, [UR4], R3 ;  /* 0x00000003ff0075a7 */ /* 0x000ea40008020144 */
[----:B--2---:R-:W-:Y:S05]  /*1920*/  @!P1 BRA `(.L_x_25) ;  /* 0x0000004c00549947 */ /* 0x004fea0003800000 */
.L_x_24:
[----:B------:R-:W-:Y:S01]  /*1930*/  ULEA UR4, UR8, UR45, 0x7 ;  /* 0x0000002d08047291 */ /* 0x000fe2000f8e383f */
[----:B------:R-:W-:Y:S01]  /*1940*/  WARPGROUP.ARRIVE ;  /* 0x00000000000079c5 */ /* 0x000fe20000000000 */
[----:B------:R-:W-:Y:S01]  /*1950*/  ULEA UR6, UR8, UR46, 0x8 ;  /* 0x0000002e08067291 */ /* 0x000fe2000f8e403f */
[----:B------:R-:W-:Y:S01]  /*1960*/  UMOV UR5, 0xc0000010 ;  /* 0xc000001000057882 */ /* 0x000fe20000000000 */
[----:B------:R-:W-:-:S07]  /*1970*/  UMOV UR7, 0xc0000010 ;  /* 0xc000001000077882 */ /* 0x000fce0000000000 */
[----:B------:R-:W-:Y:S03]  /*1980*/  IGMMA.64x128x32.S8.S8 R24, gdesc[UR4], R24, gsb0 ;  /* 0x03600000041879f1 */ /* 0x000fe60008041018 */
[----:B------:R-:W-:Y:S02]  /*1990*/  WARPGROUP.DEPBAR.LE gsb0, 0x0 ;  /* 0x00008000000079c5 */ /* 0x000fe40000010000 */
[----:B------:R-:W-:Y:S05]  /*19a0*/  @!P0 BRA `(.L_x_26) ;  /* 0x0000000000048947 */ /* 0x000fea0003800000 */
[----:B------:R-:W-:Y:S01]  /*19b0*/  BPT.TRAP 0x1 ;  /* 0x000000040000795c */ /* 0x000fe20000300000 */
.L_x_26:
[----:B------:R-:W-:Y:S01]  /*19c0*/  ULEA UR4, UR9, UR41, 0x3 ;  /* 0x0000002909047291 */ /* 0x000fe2000f8e183f */
[----:B------:R-:W-:-:S03]  /*19d0*/  ISETP.GT.U32.AND P1, PT, R23, 0x1, PT ;  /* 0x000000011700780c */ /* 0x000fc60003f24070 */
[----:B------:R-:W-:-:S04]  /*19e0*/  UIADD3 UR4, UR4, 0x18, URZ ;  /* 0x0000001804047890 */ /* 0x000fc8000fffe03f */
[----:B------:R-:W-:-:S09]  /*19f0*/  UPRMT UR4, URZ, 0x654, UR4 ;  /* 0x000006543f047896 */ /* 0x000fd20008000004 */
[----:B------:R-:W-:Y:S01]  /*1a00*/  SYNCS.ARRIVE.TRANS64.RED.A1T0 RZ, [UR4], RZ ;  /* 0x000000ffffff79a7 */ /* 0x000fe20008100404 */
[----:B------:R-:W-:Y:S05]  /*1a10*/  @P1 BRA `(.L_x_27) ;  /* 0x0000000000041947 */ /* 0x000fea0003800000 */
[----:B------:R-:W-:Y:S01]  /*1a20*/  BPT.TRAP 0x1 ;  /* 0x000000040000795c */ /* 0x000fe20000300000 */
.L_x_27:
[----:B------:R-:W-:Y:S01]  /*1a30*/  UIADD3 UR8, UR8, 0x1, URZ ;  /* 0x0000000108087890 */ /* 0x000fe2000fffe03f */
[C---:B------:R-:W-:Y:S01]  /*1a40*/  ISETP.GT.AND P1, PT, R0.reuse, 0x1, PT ;  /* 0x000000010000780c */ /* 0x040fe20003f24270 */
[----:B------:R-:W-:Y:S01]  /*1a50*/  UIADD3 UR9, UR9, 0x1, URZ ;  /* 0x0000000109097890 */ /* 0x000fe2000fffe03f */
[----:B------:R-:W-:Y:S01]  /*1a60*/  VIADD R0, R0, 0xffffffff ;  /* 0xffffffff00007836 */ /* 0x000fe20000000000 */
[----:B------:R-:W-:Y:S02]  /*1a70*/  UISETP.NE.AND UP0, UPT, UR8, 0x3, UPT ;  /* 0x000000030800788c */ /* 0x000fe4000bf05270 */
[----:B------:R-:W-:Y:S02]  /*1a80*/  UISETP.NE.AND UP1, UPT, UR9, 0x3, UPT ;  /* 0x000000030900788c */ /* 0x000fe4000bf25270 */
[----:B------:R-:W-:Y:S02]  /*1a90*/  USEL UR4, URZ, 0x1, UP0 ;  /* 0x000000013f047887 */ /* 0x000fe40008000000 */
[----:B------:R-:W-:-:S02]  /*1aa0*/  USEL UR8, UR8, URZ, UP0 ;  /* 0x0000003f08087287 */ /* 0x000fc40008000000 */
[----:B------:R-:W-:Y:S02]  /*1ab0*/  USEL UR9, UR9, URZ, UP1 ;  /* 0x0000003f09097287 */ /* 0x000fe40008800000 */
[----:B------:R-:W-:Y:S01]  /*1ac0*/  LOP3.LUT R5, R5, UR4, RZ, 0x3c, !PT ;  /* 0x0000000405057c12 */ /* 0x000fe2000f8e3cff */
[----:B------:R-:W-:Y:S09]  /*1ad0*/  @P1 BRA `(.L_x_28) ;  /* 0xfffffffc006c1947 */ /* 0x000ff2000383ffff */
.L_x_21:
[----:B------:R-:W3:Y:S01]  /*1ae0*/  LDC R0, c[0x0][0x28c] ;  /* 0x0000a300ff007b82 */ /* 0x000ee20000000800 */
[----:B-12---:R-:W-:-:S04]  /*1af0*/  IMAD.U32 R3, RZ, RZ, UR49 ;  /* 0x00000031ff037e24 */ /* 0x006fc8000f8e00ff */
[----:B------:R1:W-:Y:S01]  /*1b00*/  SYNCS.ARRIVE.TRANS64.A1T0 RZ, [R3+UR47], RZ ;  /* 0x000000ff03ff79a7 */ /* 0x0003e2000810002f */
[----:B---3--:R-:W-:-:S13]  /*1b10*/  ISETP.GE.AND P1, PT, R0, 0x1, PT ;  /* 0x000000010000780c */ /* 0x008fda0003f26270 */
[----:B-1----:R-:W-:Y:S05]  /*1b20*/  @!P1 BRA `(.L_x_29) ;  /* 0x0000000000349947 */ /* 0x002fea0003800000 */
[----:B------:R-:W-:Y:S05]  /*1b30*/  @!P0 BRA `(.L_x_30) ;  /* 0x0000000000048947 */ /* 0x000fea0003800000 */
[----:B------:R-:W-:Y:S01]  /*1b40*/  BPT.TRAP 0x1 ;  /* 0x000000040000795c */ /* 0x000fe20000300000 */
.L_x_30:
[----:B------:R-:W-:Y:S01]  /*1b50*/  UIADD3 UR6, UR39, UR42, URZ ;  /* 0x0000002a27067290 */ /* 0x000fe2000fffe03f */
[----:B------:R-:W-:-:S03]  /*1b60*/  ISETP.GT.U32.AND P0, PT, R23, 0x1, PT ;  /* 0x000000011700780c */ /* 0x000fc60003f04070 */
[----:B------:R-:W-:-:S04]  /*1b70*/  UIMAD.WIDE.U32 UR4, UR6, -0x55555555, URZ ;  /* 0xaaaaaaab060478a5 */ /* 0x000fc8000f8e003f */
[----:B------:R-:W-:-:S04]  /*1b80*/  USHF.R.U32.HI UR4, URZ, 0x1, UR5 ;  /* 0x000000013f047899 */ /* 0x000fc80008011605 */
[----:B------:R-:W-:-:S04]  /*1b90*/  UIMAD UR6, UR4, -0x3, UR6 ;  /* 0xfffffffd040678a4 */ /* 0x000fc8000f8e0206 */
[----:B------:R-:W-:-:S04]  /*1ba0*/  ULEA UR6, UR6, UR41, 0x3 ;  /* 0x0000002906067291 */ /* 0x000fc8000f8e183f */
[----:B------:R-:W-:-:S04]  /*1bb0*/  UIADD3 UR6, UR6, 0x18, URZ ;  /* 0x0000001806067890 */ /* 0x000fc8000fffe03f */
[----:B------:R-:W-:-:S09]  /*1bc0*/  UPRMT UR6, URZ, 0x654, UR6 ;  /* 0x000006543f067896 */ /* 0x000fd20008000006 */
[----:B------:R-:W-:Y:S01]  /*1bd0*/  SYNCS.ARRIVE.TRANS64.RED.A1T0 RZ, [UR6], RZ ;  /* 0x000000ffffff79a7 */ /* 0x000fe20008100406 */
[----:B------:R-:W-:Y:S05]  /*1be0*/  @P0 BRA `(.L_x_29) ;  /* 0x0000000000040947 */ /* 0x000fea0003800000 */
[----:B------:R-:W-:Y:S01]  /*1bf0*/  BPT.TRAP 0x1 ;  /* 0x000000040000795c */ /* 0x000fe20000300000 */
.L_x_29:
[----:B------:R-:W-:Y:S01]  /*1c00*/  SHF.L.U32 R0, R100, 0x1f, RZ ;  /* 0x0000001f64007819 */ /* 0x000fe200000006ff */
[----:B------:R-:W-:Y:S01]  /*1c10*/  UIADD3 UR39, UR39, UR48, URZ ;  /* 0x0000003027277290 */ /* 0x000fe2000fffe03f */
[----:B------:R-:W-:Y:S01]  /*1c20*/  IMAD.SHL.U32 R13, R19, 0x80, RZ ;  /* 0x00000080130d7824 */ /* 0x000fe200078e00ff */
[----:B------:R-:W-:Y:S01]  /*1c30*/  UISETP.GE.U32.AND UP1, UPT, UR48, 0x3, UPT ;  /* 0x000000033000788c */ /* 0x000fe2000bf26070 */
[----:B------:R-:W1:Y:S01]  /*1c40*/  SYNCS.PHASECHK.TRANS64.TRYWAIT P0, [UR43+0x8], R0 ;  /* 0x00000800ff0075a7 */ /* 0x000e62000800016b */
[----:B------:R-:W-:Y:S01]  /*1c50*/  UISETP.GT.U32.AND UP0, UPT, UR39, 0x2, UPT ;  /* 0x000000022700788c */ /* 0x000fe2000bf04070 */
[----:B0-----:R-:W-:Y:S01]  /*1c60*/  SHF.R.S32.HI R11, RZ, 0x1f, R18 ;  /* 0x0000001fff0b7819 */ /* 0x001fe20000011412 */
[----:B------:R-:W-:Y:S02]  /*1c70*/  UIMAD.WIDE.U32 UR4, UR39, -0x55555555, URZ ;  /* 0xaaaaaaab270478a5 */ /* 0x000fe4000f8e003f */
[----:B------:R-:W-:Y:S02]  /*1c80*/  UISETP.LT.U32.AND UP0, UPT, UR48, 0x3, UP0 ;  /* 0x000000033000788c */ /* 0x000fe40008701070 */
[----:B------:R-:W-:-:S02]  /*1c90*/  USHF.R.U32.HI UR4, URZ, 0x1, UR5 ;  /* 0x000000013f047899 */ /* 0x000fc40008011605 */
[----:B------:R-:W-:Y:S02]  /*1ca0*/  USEL UR6, URZ, 0x1, !UP0 ;  /* 0x000000013f067887 */ /* 0x000fe4000c000000 */
[----:B------:R-:W-:Y:S02]  /*1cb0*/  UIMAD UR39, UR4, -0x3, UR39 ;  /* 0xfffffffd042778a4 */ /* 0x000fe4000f8e0227 */
[----:B------:R-:W-:-:S04]  /*1cc0*/  ULOP3.LUT UR38, UR38, UR6, URZ, 0x3c, !UPT ;  /* 0x0000000626267292 */ /* 0x000fc8000f8e3c3f */
[----:B------:R-:W-:Y:S01]  /*1cd0*/  @UP1 ULOP3.LUT UR38, UR38, 0x1, UR4, 0x78, !UPT ;  /* 0x0000000126261892 */ /* 0x000fe2000f8e7804 */
[----:B-1----:R-:W-:Y:S11]  /*1ce0*/  @!P0 BRA `(.L_x_31) ;  /* 0x00000048007c8947 */ /* 0x002ff60003800000 */
.L_x_188:
[----:B0-----:R-:W-:Y:S01]  /*1cf0*/  IMAD.SHL.U32 R3, R22, 0x40, RZ ;  /* 0x0000004016037824 */ /* 0x001fe200078e00ff */
[----:B------:R-:W-:Y:S01]  /*1d00*/  ULDC UR6, c[0x0][0x284] ;  /* 0x0000a10000067ab9 */ /* 0x000fe20000000800 */
[----:B------:R-:W-:Y:S01]  /*1d10*/  ULDC.64 UR4, c[0x0][0x5d0] ;  /* 0x0001740000047ab9 */ /* 0x000fe20000000a00 */
[----:B------:R-:W-:Y:S01]  /*1d20*/  SHF.R.S32.HI R10, RZ, 0x1f, R13 ;  /* 0x0000001fff0a7819 */ /* 0x000fe2000001140d */
[----:B------:R-:W-:Y:S01]  /*1d30*/  IMAD R7, R11, UR4, RZ ;  /* 0x000000040b077c24 */ /* 0x000fe2000f8e02ff */
[----:B------:R-:W-:Y:S01]  /*1d40*/  ISETP.GE.AND P0, PT, R3, UR6, PT ;  /* 0x0000000603007c0c */ /* 0x000fe2000bf06270 */
[C---:B------:R-:W-:Y:S01]  /*1d50*/  IMAD.WIDE.U32 R4, R18.reuse, UR4, R92 ;  /* 0x0000000412047c25 */ /* 0x040fe2000f8e005c */
[----:B------:R-:W-:Y:S02]  /*1d60*/  ULDC UR4, c[0x0][0x288] ;  /* 0x0000a20000047ab9 */ /* 0x000fe40000000800 */
[C---:B------:R-:W-:Y:S01]  /*1d70*/  ISETP.GE.OR P0, PT, R13.reuse, UR4, P0 ;  /* 0x000000040d007c0c */ /* 0x040fe20008706670 */
[----:B------:R-:W-:Y:S01]  /*1d80*/  IMAD R7, R18, UR5, R7 ;  /* 0x0000000512077c24 */ /* 0x000fe2000f8e0207 */
[----:B------:R-:W-:-:S04]  /*1d90*/  IADD3 R4, P1, R13, R4, RZ ;  /* 0x000000040d047210 */ /* 0x000fc80007f3e0ff */
[----:B------:R-:W-:-:S07]  /*1da0*/  IADD3.X R5, R10, R5, R7, P1, !PT ;  /* 0x000000050a057210 */ /* 0x000fce0000ffe407 */
[----:B------:R-:W-:Y:S05]  /*1db0*/  @P0 BRA `(.L_x_32) ;  /* 0x0000003000ac0947 */ /* 0x000fea0003800000 */
[----:B------:R-:W0:Y:S01]  /*1dc0*/  LDC.64 R8, c[0x0][0x5c8] ;  /* 0x00017200ff087b82 */ /* 0x000e220000000a00 */
[----:B------:R-:W-:Y:S01]  /*1dd0*/  IMAD.WIDE R14, R22, 0x40, R90 ;  /* 0x00000040160e7825 */ /* 0x000fe200078e025a */
[----:B------:R-:W-:Y:S01]  /*1de0*/  ULDC.64 UR4, c[0x0][0x5c0] ;  /* 0x0001700000047ab9 */ /* 0x000fe20000000a00 */
[----:B------:R-:W-:Y:S02]  /*1df0*/  BSSY B0, `(.L_x_32) ;  /* 0x0000327000007945 */ /* 0x000fe40003800000 */
[----:B------:R-:W-:Y:S02]  /*1e00*/  IMAD.IADD R20, R98, 0x1, -R3 ;  /* 0x0000000162147824 */ /* 0x000fe400078e0a03 */
[----:B------:R-:W-:Y:S02]  /*1e10*/  IMAD.IADD R19, R95, 0x1, -R13 ;  /* 0x000000015f137824 */ /* 0x000fe400078e0a0d */
[-C--:B0-----:R-:W-:Y:S02]  /*1e20*/  IMAD R0, R15, R8.reuse, RZ ;  /* 0x000000080f007224 */ /* 0x081fe400078e02ff */
[----:B------:R-:W-:-:S04]  /*1e30*/  IMAD.WIDE.U32 R4, R14, R8, R4 ;  /* 0x000000080e047225 */ /* 0x000fc800078e0004 */
[----:B------:R-:W-:Y:S01]  /*1e40*/  IMAD R7, R14, R9, R0 ;  /* 0x000000090e077224 */ /* 0x000fe200078e0200 */
[----:B------:R-:W-:-:S03]  /*1e50*/  IADD3 R4, P0, R4, UR4, RZ ;  /* 0x0000000404047c10 */ /* 0x000fc6000ff1e0ff */
[----:B------:R-:W-:Y:S01]  /*1e60*/  IMAD.IADD R7, R5, 0x1, R7 ;  /* 0x0000000105077824 */ /* 0x000fe200078e0207 */
[----:B------:R-:W-:-:S04]  /*1e70*/  LEA R6, P1, R8, R4, 0x3 ;  /* 0x0000000408067211 */ /* 0x000fc800078218ff */
[----:B------:R-:W-:Y:S02]  /*1e80*/  IADD3.X R5, R7, UR5, RZ, P0, !PT ;  /* 0x0000000507057c10 */ /* 0x000fe400087fe4ff */
[----:B-----5:R-:W-:Y:S02]  /*1e90*/  ISETP.NE.AND P0, PT, R89, RZ, PT ;  /* 0x000000ff5900720c */ /* 0x020fe40003f05270 */
[----:B------:R-:W-:-:S11]  /*1ea0*/  LEA.HI.X R7, R8, R5, R9, 0x3, P1 ;  /* 0x0000000508077211 */ /* 0x000fd600008f1c09 */
[----:B------:R-:W-:Y:S05]  /*1eb0*/  @!P0 BRA `(.L_x_33) ;  /* 0x0000002400608947 */ /* 0x000fea0003800000 */
[----:B------:R-:W0:Y:S01]  /*1ec0*/  LDC.64 R102, c[0x0][0x5b0] ;  /* 0x00016c00ff667b82 */ /* 0x000e220000000a00 */
[----:B------:R-:W-:Y:S01]  /*1ed0*/  ULDC.64 UR4, c[0x0][0x5b8] ;  /* 0x00016e0000047ab9 */ /* 0x000fe20000000a00 */
[----:B------:R-:W-:Y:S01]  /*1ee0*/  ISETP.GE.AND P1, PT, R20, 0x1, PT ;  /* 0x000000011400780c */ /* 0x000fe20003f26270 */
[C---:B------:R-:W-:Y:S01]  /*1ef0*/  IMAD.WIDE.U32 R8, R18.reuse, UR4, R92 ;  /* 0x0000000412087c25 */ /* 0x040fe2000f8e005c */
[----:B------:R-:W-:Y:S02]  /*1f00*/  BSSY B1, `(.L_x_34) ;  /* 0x000000e000017945 */ /* 0x000fe40003800000 */
[----:B------:R-:W-:Y:S01]  /*1f10*/  ISETP.LT.OR P5, PT, R19, 0x1, !P1 ;  /* 0x000000011300780c */ /* 0x000fe20004fa1670 */
[----:B------:R-:W-:Y:S01]  /*1f20*/  IMAD R3, R11, UR4, RZ ;  /* 0x000000040b037c24 */ /* 0x000fe2000f8e02ff */
[----:B------:R-:W1:Y:S01]  /*1f30*/  LDC.64 R104, c[0x0][0x5a8] ;  /* 0x00016a00ff687b82 */ /* 0x000e620000000a00 */
[----:B------:R-:W-:Y:S02]  /*1f40*/  IADD3 R12, P0, R13, R8, RZ ;  /* 0x000000080d0c7210 */ /* 0x000fe40007f1e0ff */
[----:B------:R-:W-:-:S05]  /*1f50*/  IMAD R3, R18, UR5, R3 ;  /* 0x0000000512037c24 */ /* 0x000fca000f8e0203 */
[----:B------:R-:W-:Y:S01]  /*1f60*/  IADD3.X R13, R10, R9, R3, P0, !PT ;  /* 0x000000090a0d7210 */ /* 0x000fe200007fe403 */
[-C--:B0-----:R-:W-:Y:S02]  /*1f70*/  IMAD R0, R15, R102.reuse, RZ ;  /* 0x000000660f007224 */ /* 0x081fe400078e02ff */
[----:B------:R-:W-:-:S04]  /*1f80*/  IMAD.WIDE.U32 R8, R14, R102, R12 ;  /* 0x000000660e087225 */ /* 0x000fc800078e000c */
[----:B------:R-:W-:Y:S01]  /*1f90*/  IMAD R21, R14, R103, R0 ;  /* 0x000000670e157224 */ /* 0x000fe200078e0200 */
[----:B-1----:R-:W-:-:S04]  /*1fa0*/  IADD3 R8, P0, R8, R104, RZ ;  /* 0x0000006808087210 */ /* 0x002fc80007f1e0ff */
[----:B------:R-:W-:Y:S01]  /*1fb0*/  IADD3.X R9, R105, R9, R21, P0, !PT ;  /* 0x0000000969097210 */ /* 0x000fe200007fe415 */
[----:B------:R-:W-:Y:S08]  /*1fc0*/  @P5 BRA `(.L_x_35) ;  /* 0x0000000000045947 */ /* 0x000ff00003800000 */
[----:B------:R0:W5:Y:S02]  /*1fd0*/  LDG.E.U8 R99, desc[UR36][R8.64] ;  /* 0x0000002408637981 */ /* 0x000164000c1e1100 */
.L_x_35:
[----:B------:R-:W-:Y:S05]  /*1fe0*/  BSYNC B1 ;  /* 0x0000000000017941 */ /* 0x000fea0003800000 */
.L_x_34:
[----:B-----5:R-:W-:Y:S01]  /*1ff0*/  LOP3.LUT R0, R99, 0xffff, RZ, 0xc0, !PT ;  /* 0x0000ffff63007812 */ /* 0x020fe200078ec0ff */
[----:B------:R-:W-:Y:S01]  /*2000*/  IMAD.SHL.U32 R10, R102, 0x8, RZ ;  /* 0x00000008660a7824 */ /* 0x000fe200078e00ff */
[----:B------:R-:W-:Y:S01]  /*2010*/  ISETP.LT.OR P2, PT, R19, 0x2, !P1 ;  /* 0x000000021300780c */ /* 0x000fe20004f41670 */
[----:B------:R-:W-:Y:S01]  /*2020*/  BSSY B1, `(.L_x_36) ;  /* 0x000000e000017945 */ /* 0x000fe20003800000 */
[----:B------:R-:W-:Y:S02]  /*2030*/  PRMT R0, R0, 0x8880, RZ ;  /* 0x0000888000007816 */ /* 0x000fe400000000ff */
[----:B------:R-:W-:Y:S02]  /*2040*/  SHF.L.U64.HI R11, R102, 0x3, R103 ;  /* 0x00000003660b7819 */ /* 0x000fe40000010267 */
[----:B------:R-:W-:Y:S01]  /*2050*/  ISETP.GE.AND P0, PT, R20, 0x9, PT ;  /* 0x000000091400780c */ /* 0x000fe20003f06270 */
[----:B------:R-:W-:Y:S02]  /*2060*/  IMAD R3, R0, R89, RZ ;  /* 0x0000005900037224 */ /* 0x000fe400078e02ff */
[----:B------:R-:W-:-:S04]  /*2070*/  IMAD.WIDE.U32 R10, R14, R102, R10 ;  /* 0x000000660e0a7225 */ /* 0x000fc800078e000a */
[----:B------:R-:W-:Y:S01]  /*2080*/  @!P5 IMAD R15, R24, R88, R3 ;  /* 0x00000058180fd224 */ /* 0x000fe200078e0203 */
[----:B------:R-:W-:Y:S01]  /*2090*/  IADD3 R10, P3, P4, R12, R104, R10 ;  /* 0x000000680c0a7210 */ /* 0x000fe20007c7e00a */
[----:B------:R-:W-:-:S03]  /*20a0*/  IMAD.IADD R14, R21, 0x1, R11 ;  /* 0x00000001150e7824 */ /* 0x000fc600078e020b */
[----:B------:R1:W-:Y:S01]  /*20b0*/  @!P5 STG.E.U8 desc[UR36][R4.64], R15 ;  /* 0x0000000f0400d986 */ /* 0x0003e2000c101124 */
[----:B------:R-:W-:Y:S08]  /*20c0*/  @P2 BRA `(.L_x_37) ;  /* 0x00000000000c2947 */ /* 0x000ff00003800000 */
[----:B------:R-:W2:Y:S02]  /*20d0*/  LDG.E.U8 R99, desc[UR36][R8.64+0x1] ;  /* 0x0000012408637981 */ /* 0x000ea4000c1e1100 */
[----:B--2---:R-:W-:-:S05]  /*20e0*/  PRMT R0, R99, 0x8880, RZ ;  /* 0x0000888063007816 */ /* 0x004fca00000000ff */
[----:B------:R-:W-:-:S07]  /*20f0*/  IMAD R3, R0, R89, RZ ;  /* 0x0000005900037224 */ /* 0x000fce00078e02ff */
.L_x_37:
[----:B------:R-:W-:Y:S05]  /*2100*/  BSYNC B1 ;  /* 0x0000000000017941 */ /* 0x000fea0003800000 */
.L_x_36:
[----:B------:R-:W-:Y:S01]  /*2110*/  ISETP.LT.OR P5, PT, R19, 0x1, !P0 ;  /* 0x000000011300780c */ /* 0x000fe200047a1670 */
[----:B------:R-:W-:Y:S01]  /*2120*/  @!P2 IMAD R25, R25, R88, R3 ;  /* 0x000000581919a224 */ /* 0x000fe200078e0203 */
[----:B------:R-:W-:Y:S01]  /*2130*/  BSSY B1, `(.L_x_38) ;  /* 0x000000a000017945 */ /* 0x000fe20003800000 */
[----:B------:R-:W-:Y:S02]  /*2140*/  IADD3.X R11, R13, R105, R14, P3, P4 ;  /* 0x000000690d0b7210 */ /* 0x000fe40001fe840e */
[C---:B------:R-:W-:Y:S01]  /*2150*/  ISETP.LT.OR P3, PT, R19.reuse, 0x2, !P0 ;  /* 0x000000021300780c */ /* 0x040fe20004761670 */
[----:B------:R2:W-:Y:S01]  /*2160*/  @!P2 STG.E.U8 desc[UR36][R4.64+0x1], R25 ;  /* 0x000001190400a986 */ /* 0x0005e2000c101124 */
[C---:B------:R-:W-:Y:S02]  /*2170*/  ISETP.LT.OR P4, PT, R19.reuse, 0x9, !P1 ;  /* 0x000000091300780c */ /* 0x040fe40004f81670 */
[----:B------:R-:W-:-:S04]  /*2180*/  ISETP.LT.OR P2, PT, R19, 0xa, !P1 ;  /* 0x0000000a1300780c */ /* 0x000fc80004f41670 */
[----:B------:R-:W-:Y:S09]  /*2190*/  @P5 BRA `(.L_x_39) ;  /* 0x00000000000c5947 */ /* 0x000ff20003800000 */
[----:B------:R-:W3:Y:S02]  /*21a0*/  LDG.E.U8 R99, desc[UR36][R10.64] ;  /* 0x000000240a637981 */ /* 0x000ee4000c1e1100 */
[----:B---3--:R-:W-:-:S05]  /*21b0*/  PRMT R0, R99, 0x8880, RZ ;  /* 0x0000888063007816 */ /* 0x008fca00000000ff */
[----:B------:R-:W-:-:S07]  /*21c0*/  IMAD R3, R0, R89, RZ ;  /* 0x0000005900037224 */ /* 0x000fce00078e02ff */
.L_x_39:
[----:B------:R-:W-:Y:S05]  /*21d0*/  BSYNC B1 ;  /* 0x0000000000017941 */ /* 0x000fea0003800000 */
.L_x_38:
[----:B------:R-:W-:Y:S01]  /*21e0*/  @!P5 IMAD R13, R26, R88, R3 ;  /* 0x000000581a0dd224 */ /* 0x000fe200078e0203 */
[----:B------:R-:W-:Y:S04]  /*21f0*/  BSSY B1, `(.L_x_40) ;  /* 0x0000006000017945 */ /* 0x000fe80003800000 */
[----:B------:R3:W-:Y:S01]  /*2200*/  @!P5 STG.E.U8 desc[UR36][R6.64], R13 ;  /* 0x0000000d0600d986 */ /* 0x0007e2000c101124 */
[----:B------:R-:W-:Y:S05]  /*2210*/  @P3 BRA `(.L_x_41) ;  /* 0x00000000000c3947 */ /* 0x000fea0003800000 */
[----:B------:R-:W4:Y:S02]  /*2220*/  LDG.E.U8 R99, desc[UR36][R10.64+0x1] ;  /* 0x000001240a637981 */ /* 0x000f24000c1e1100 */
[----:B----4-:R-:W-:-:S05]  /*2230*/  PRMT R0, R99, 0x8880, RZ ;  /* 0x0000888063007816 */ /* 0x010fca00000000ff */
[----:B------:R-:W-:-:S07]  /*2240*/  IMAD R3, R0, R89, RZ ;  /* 0x0000005900037224 */ /* 0x000fce00078e02ff */
.L_x_41:
[----:B------:R-:W-:Y:S05]  /*2250*/  BSYNC B1 ;  /* 0x0000000000017941 */ /* 0x000fea0003800000 */
.L_x_40:
[----:B------:R-:W-:Y:S01]  /*2260*/  @!P3 IMAD R27, R27, R88, R3 ;  /* 0x000000581b1bb224 */ /* 0x000fe200078e0203 */
[----:B------:R-:W-:Y:S04]  /*2270*/  BSSY B1, `(.L_x_42) ;  /* 0x0000006000017945 */ /* 0x000fe80003800000 */
[----:B------:R4:W-:Y:S01]  /*2280*/  @!P3 STG.E.U8 desc[UR36][R6.64+0x1], R27 ;  /* 0x0000011b0600b986 */ /* 0x0009e2000c101124 */
[----:B------:R-:W-:Y:S05]  /*2290*/  @P4 BRA `(.L_x_43) ;  /* 0x00000000000c4947 */ /* 0x000fea0003800000 */
[----:B------:R-:W5:Y:S02]  /*22a0*/  LDG.E.U8 R99, desc[UR36][R8.64+0x8] ;  /* 0x0000082408637981 */ /* 0x000f64000c1e1100 */
[----:B-----5:R-:W-:-:S05]  /*22b0*/  PRMT R0, R99, 0x8880, RZ ;  /* 0x0000888063007816 */ /* 0x020fca00000000ff */
[----:B------:R-:W-:-:S07]  /*22c0*/  IMAD R3, R0, R89, RZ ;  /* 0x0000005900037224 */ /* 0x000fce00078e02ff */
.L_x_43:
[----:B------:R-:W-:Y:S05]  /*22d0*/  BSYNC B1 ;  /* 0x0000000000017941 */ /* 0x000fea0003800000 */
.L_x_42:
[----:B---3--:R-:W-:Y:S01]  /*22e0*/  @!P4 IMAD R13, R28, R88, R3 ;  /* 0x000000581c0dc224 */ /* 0x008fe200078e0203 */
[----:B------:R-:W-:Y:S04]  /*22f0*/  BSSY B1, `(.L_x_44) ;  /* 0x0000006000017945 */ /* 0x000fe80003800000 */
[----:B------:R3:W-:Y:S01]  /*2300*/  @!P4 STG.E.U8 desc[UR36][R4.64+0x8], R13 ;  /* 0x0000080d0400c986 */ /* 0x0007e2000c101124 */
[----:B------:R-:W-:Y:S05]  /*2310*/  @P2 BRA `(.L_x_45) ;  /* 0x00000000000c2947 */ /* 0x000fea0003800000 */
[----:B------:R-:W5:Y:S02]  /*2320*/  LDG.E.U8 R99, desc[UR36][R8.64+0x9] ;  /* 0x0000092408637981 */ /* 0x000f64000c1e1100 */
[----:B-----5:R-:W-:-:S05]  /*2330*/  PRMT R0, R99, 0x8880, RZ ;  /* 0x0000888063007816 */ /* 0x020fca00000000ff */
[----:B------:R-:W-:-:S07]  /*2340*/  IMAD R3, R0, R89, RZ ;  /* 0x0000005900037224 */ /* 0x000fce00078e02ff */
.L_x_45:
[----:B------:R-:W-:Y:S05]  /*2350*/  BSYNC B1 ;  /* 0x0000000000017941 */ /* 0x000fea0003800000 */
.L_x_44:
[----:B------:R-:W-:Y:S01]  /*2360*/  ISETP.LT.OR P4, PT, R19, 0x9, !P0 ;  /* 0x000000091300780c */ /* 0x000fe20004781670 */
[----:B------:R-:W-:Y:S01]  /*2370*/  @!P2 IMAD R29, R29, R88, R3 ;  /* 0x000000581d1da224 */ /* 0x000fe200078e0203 */
[----:B------:R-:W-:Y:S01]  /*2380*/  BSSY B1, `(.L_x_46) ;  /* 0x0000009000017945 */ /* 0x000fe20003800000 */
[C---:B------:R-:W-:Y:S02]  /*2390*/  ISETP.LT.OR P3, PT, R19.reuse, 0xa, !P0 ;  /* 0x0000000a1300780c */ /* 0x040fe40004761670 */
[C---:B------:R-:W-:Y:S01]  /*23a0*/  ISETP.LT.OR P5, PT, R19.reuse, 0x11, !P1 ;  /* 0x000000111300780c */ /* 0x040fe20004fa1670 */
[----:B------:R0:W-:Y:S01]  /*23b0*/  @!P2 STG.E.U8 desc[UR36][R4.64+0x9], R29 ;  /* 0x0000091d0400a986 */ /* 0x0001e2000c101124 */
[----:B------:R-:W-:-:S06]  /*23c0*/  ISETP.LT.OR P2, PT, R19, 0x12, !P1 ;  /* 0x000000121300780c */ /* 0x000fcc0004f41670 */
[----:B------:R-:W-:Y:S07]  /*23d0*/  @P4 BRA `(.L_x_47) ;  /* 0x00000000000c4947 */ /* 0x000fee0003800000 */
[----:B------:R-:W5:Y:S02]  /*23e0*/  LDG.E.U8 R99, desc[UR36][R10.64+0x8] ;  /* 0x000008240a637981 */ /* 0x000f64000c1e1100 */
[----:B-----5:R-:W-:-:S05]  /*23f0*/  PRMT R0, R99, 0x8880, RZ ;  /* 0x0000888063007816 */ /* 0x020fca00000000ff */
[----:B------:R-:W-:-:S07]  /*2400*/  IMAD R3, R0, R89, RZ ;  /* 0x0000005900037224 */ /* 0x000fce00078e02ff */
.L_x_47:
[----:B------:R-:W-:Y:S05]  /*2410*/  BSYNC B1 ;  /* 0x0000000000017941 */ /* 0x000fea0003800000 */
.L_x_46:
[----:B---3--:R-:W-:Y:S01]  /*2420*/  @!P4 IMAD R13, R30, R88, R3 ;  /* 0x000000581e0dc224 */ /* 0x008fe200078e0203 */
[----:B------:R-:W-:Y:S04]  /*2430*/  BSSY B1, `(.L_x_48) ;  /* 0x0000006000017945 */ /* 0x000fe80003800000 */
[----:B------:R3:W-:Y:S01]  /*2440*/  @!P4 STG.E.U8 desc[UR36][R6.64+0x8], R13 ;  /* 0x0000080d0600c986 */ /* 0x0007e2000c101124 */
[----:B------:R-:W-:Y:S05]  /*2450*/  @P3 BRA `(.L_x_49) ;  /* 0x00000000000c3947 */ /* 0x000fea0003800000 */
[----:B------:R-:W5:Y:S02]  /*2460*/  LDG.E.U8 R99, desc[UR36][R10.64+0x9] ;  /* 0x000009240a637981 */ /* 0x000f64000c1e1100 */
[----:B-----5:R-:W-:-:S05]  /*2470*/  PRMT R0, R99, 0x8880, RZ ;  /* 0x0000888063007816 */ /* 0x020fca00000000ff */
[----:B------:R-:W-:-:S07]  /*2480*/  IMAD R3, R0, R89, RZ ;  /* 0x0000005900037224 */ /* 0x000fce00078e02ff */
.L_x_49:
[----:B------:R-:W-:Y:S05]  /*2490*/  BSYNC B1 ;  /* 0x0000000000017941 */ /* 0x000fea0003800000 */
.L_x_48:
[----:B------:R-:W-:Y:S01]  /*24a0*/  @!P3 IMAD R31, R31, R88, R3 ;  /* 0x000000581f1fb224 */ /* 0x000fe200078e0203 */
[----:B------:R-:W-:Y:S04]  /*24b0*/  BSSY B1, `(.L_x_50) ;  /* 0x0000006000017945 */ /* 0x000fe80003800000 */
[----:B------:R0:W-:Y:S01]  /*24c0*/  @!P3 STG.E.U8 desc[UR36][R6.64+0x9], R31 ;  /* 0x0000091f0600b986 */ /* 0x0001e2000c101124 */
[----:B------:R-:W-:Y:S05]  /*24d0*/  @P5 BRA `(.L_x_51) ;  /* 0x00000000000c5947 */ /* 0x000fea0003800000 */
[----:B------:R-:W5:Y:S02]  /*24e0*/  LDG.E.U8 R99, desc[UR36][R8.64+0x10] ;  /* 0x0000102408637981 */ /* 0x000f64000c1e1100 */
[----:B-----5:R-:W-:-:S05]  /*24f0*/  PRMT R0, R99, 0x8880, RZ ;  /* 0x0000888063007816 */ /* 0x020fca00000000ff */
[----:B------:R-:W-:-:S07]  /*2500*/  IMAD R3, R0, R89, RZ ;  /* 0x0000005900037224 */ /* 0x000fce00078e02ff */
.L_x_51:
[----:B------:R-:W-:Y:S05]  /*2510*/  BSYNC B1 ;  /* 0x0000000000017941 */ /* 0x000fea0003800000 */
.L_x_50:
[----:B---3--:R-:W-:Y:S01]  /*2520*/  @!P5 IMAD R13, R32, R88, R3 ;  /* 0x00000058200dd224 */ /* 0x008fe200078e0203 */
[----:B------:R-:W-:Y:S04]  /*2530*/  BSSY B1, `(.L_x_52) ;  /* 0x0000006000017945 */ /* 0x000fe80003800000 */
[----:B------:R3:W-:Y:S01]  /*2540*/  @!P5 STG.E.U8 desc[UR36][R4.64+0x10], R13 ;  /* 0x0000100d0400d986 */ /* 0x0007e2000c101124 */
[----:B------:R-:W-:Y:S05]  /*2550*/  @P2 BRA `(.L_x_53) ;  /* 0x00000000000c2947 */ /* 0x000fea0003800000 */
[----:B------:R-:W5:Y:S02]  /*2560*/  LDG.E.U8 R99, desc[UR36][R8.64+0x11] ;  /* 0x0000112408637981 */ /* 0x000f64000c1e1100 */
[----:B-----5:R-:W-:-:S05]  /*2570*/  PRMT R0, R99, 0x8880, RZ ;  /* 0x0000888063007816 */ /* 0x020fca00000000ff */
[----:B------:R-:W-:-:S07]  /*2580*/  IMAD R3, R0, R89, RZ ;  /* 0x0000005900037224 */ /* 0x000fce00078e02ff */
.L_x_53:
[----:B------:R-:W-:Y:S05]  /*2590*/  BSYNC B1 ;  /* 0x0000000000017941 */ /* 0x000fea0003800000 */
.L_x_52:
        /* <DEDUP_REMOVED lines=11> */
.L_x_55:
[----:B------:R-:W-:Y:S05]  /*2650*/  BSYNC B1 ;  /* 0x0000000000017941 */ /* 0x000fea0003800000 */
.L_x_54:
[----:B---3--:R-:W-:Y:S01]  /*2660*/  @!P4 IMAD R13, R34, R88, R3 ;  /* 0x00000058220dc224 */ /* 0x008fe200078e0203 */
[----:B------:R-:W-:Y:S04]  /*2670*/  BSSY B1, `(.L_x_56) ;  /* 0x0000006000017945 */ /* 0x000fe80003800000 */
[----:B------:R3:W-:Y:S01]  /*2680*/  @!P4 STG.E.U8 desc[UR36][R6.64+0x10], R13 ;  /* 0x0000100d0600c986 */ /* 0x0007e2000c101124 */
[----:B------:R-:W-:Y:S05]  /*2690*/  @P3 BRA `(.L_x_57) ;  /* 0x00000000000c3947 */ /* 0x000fea0003800000 */
[----:B------:R-:W5:Y:S02]  /*26a0*/  LDG.E.U8 R99, desc[UR36][R10.64+0x11] ;  /* 0x000011240a637981 */ /* 0x000f64000c1e1100 */
[----:B-----5:R-:W-:-:S05]  /*26b0*/  PRMT R0, R99, 0x8880, RZ ;  /* 0x0000888063007816 */ /* 0x020fca00000000ff */
[----:B------:R-:W-:-:S07]  /*26c0*/  IMAD R3, R0, R89, RZ ;  /* 0x0000005900037224 */ /* 0x000fce00078e02ff */
.L_x_57:
[----:B------:R-:W-:Y:S05]  /*26d0*/  BSYNC B1 ;  /* 0x0000000000017941 */ /* 0x000fea0003800000 */
.L_x_56:
[----:B------:R-:W-:Y:S01]  /*26e0*/  @!P3 IMAD R35, R35, R88, R3 ;  /* 0x000000582323b224 */ /* 0x000fe200078e0203 */
[----:B------:R-:W-:Y:S04]  /*26f0*/  BSSY B1, `(.L_x_58) ;  /* 0x0000006000017945 */ /* 0x000fe80003800000 */
[----:B------:R0:W-:Y:S01]  /*2700*/  @!P3 STG.E.U8 desc[UR36][R6.64+0x11], R35 ;  /* 0x000011230600b986 */ /* 0x0001e2000c101124 */
[----:B------:R-:W-:Y:S05]  /*2710*/  @P5 BRA `(.L_x_59) ;  /* 0x00000000000c5947 */ /* 0x000fea0003800000 */
[----:B------:R-:W5:Y:S02]  /*2720*/  LDG.E.U8 R99, desc[UR36][R8.64+0x18] ;  /* 0x0000182408637981 */ /* 0x000f64000c1e1100 */
[----:B-----5:R-:W-:-:S05]  /*2730*/  PRMT R0, R99, 0x8880, RZ ;  /* 0x0000888063007816 */ /* 0x020fca00000000ff */
[----:B------:R-:W-:-:S07]  /*2740*/  IMAD R3, R0, R89, RZ ;  /* 0x0000005900037224 */ /* 0x000fce00078e02ff */
.L_x_59:
[----:B------:R-:W-:Y:S05]  /*2750*/  BSYNC B1 ;  /* 0x0000000000017941 */ /* 0x000fea0003800000 */
.L_x_58:
[----:B---3--:R-:W-:Y:S01]  /*2760*/  @!P5 IMAD R13, R36, R88, R3 ;  /* 0x00000058240dd224 */ /* 0x008fe200078e0203 */
[----:B------:R-:W-:Y:S04]  /*2770*/  BSSY B1, `(.L_x_60) ;  /* 0x0000006000017945 */ /* 0x000fe80003800000 */
[----:B------:R3:W-:Y:S01]  /*2780*/  @!P5 STG.E.U8 desc[UR36][R4.64+0x18], R13 ;  /* 0x0000180d0400d986 */ /* 0x0007e2000c101124 */
[----:B------:R-:W-:Y:S05]  /*2790*/  @P2 BRA `(.L_x_61) ;  /* 0x00000000000c2947 */ /* 0x000fea0003800000 */
[----:B------:R-:W5:Y:S02]  /*27a0*/  LDG.E.U8 R99, desc[UR36][R8.64+0x19] ;  /* 0x0000192408637981 */ /* 0x000f64000c1e1100 */
[----:B-----5:R-:W-:-:S05]  /*27b0*/  PRMT R0, R99, 0x8880, RZ ;  /* 0x0000888063007816 */ /* 0x020fca00000000ff */
[----:B------:R-:W-:-:S07]  /*27c0*/  IMAD R3, R0, R89, RZ ;  /* 0x0000005900037224 */ /* 0x000fce00078e02ff */
.L_x_61:
[----:B------:R-:W-:Y:S05]  /*27d0*/  BSYNC B1 ;  /* 0x0000000000017941 */ /* 0x000fea0003800000 */
.L_x_60:
        /* <DEDUP_REMOVED lines=11> */
.L_x_63:
[----:B------:R-:W-:Y:S05]  /*2890*/  BSYNC B1 ;  /* 0x0000000000017941 */ /* 0x000fea0003800000 */
.L_x_62:
[----:B---3--:R-:W-:Y:S01]  /*28a0*/  @!P4 IMAD R13, R38, R88, R3 ;  /* 0x00000058260dc224 */ /* 0x008fe200078e0203 */
[----:B------:R-:W-:Y:S04]  /*28b0*/  BSSY B1, `(.L_x_64) ;  /* 0x0000006000017945 */ /* 0x000fe80003800000 */
[----:B------:R3:W-:Y:S01]  /*28c0*/  @!P4 STG.E.U8 desc[UR36][R6.64+0x18], R13 ;  /* 0x0000180d0600c986 */ /* 0x0007e2000c101124 */
[----:B------:R-:W-:Y:S05]  /*28d0*/  @P3 BRA `(.L_x_65) ;  /* 0x00000000000c3947 */ /* 0x000fea0003800000 */
[----:B------:R-:W5:Y:S02]  /*28e0*/  LDG.E.U8 R99, desc[UR36][R10.64+0x19] ;  /* 0x000019240a637981 */ /* 0x000f64000c1e1100 */
[----:B-----5:R-:W-:-:S05]  /*28f0*/  PRMT R0, R99, 0x8880, RZ ;  /* 0x0000888063007816 */ /* 0x020fca00000000ff */
[----:B------:R-:W-:-:S07]  /*2900*/  IMAD R3, R0, R89, RZ ;  /* 0x0000005900037224 */ /* 0x000fce00078e02ff */
.L_x_65:
[----:B------:R-:W-:Y:S05]  /*2910*/  BSYNC B1 ;  /* 0x0000000000017941 */ /* 0x000fea0003800000 */
.L_x_64:
[----:B------:R-:W-:Y:S01]  /*2920*/  @!P3 IMAD R39, R39, R88, R3 ;  /* 0x000000582727b224 */ /* 0x000fe200078e0203 */
[----:B------:R-:W-:Y:S04]  /*2930*/  BSSY B1, `(.L_x_66) ;  /* 0x0000006000017945 */ /* 0x000fe80003800000 */
[----:B------:R0:W-:Y:S01]  /*2940*/  @!P3 STG.E.U8 desc[UR36][R6.64+0x19], R39 ;  /* 0x000019270600b986 */ /* 0x0001e2000c101124 */
[----:B------:R-:W-:Y:S05]  /*2950*/  @P5 BRA `(.L_x_67) ;  /* 0x00000000000c5947 */ /* 0x000fea0003800000 */
[----:B------:R-:W5:Y:S02]  /*2960*/  LDG.E.U8 R99, desc[UR36][R8.64+0x20] ;  /* 0x0000202408637981 */ /* 0x000f64000c1e1100 */
[----:B-----5:R-:W-:-:S05]  /*2970*/  PRMT R0, R99, 0x8880, RZ ;  /* 0x0000888063007816 */ /* 0x020fca00000000ff */
[----:B------:R-:W-:-:S07]  /*2980*/  IMAD R3, R0, R89, RZ ;  /* 0x0000005900037224 */ /* 0x000fce00078e02ff */
.L_x_67:
[----:B------:R-:W-:Y:S05]  /*2990*/  BSYNC B1 ;  /* 0x0000000000017941 */ /* 0x000fea0003800000 */
.L_x_66:
[----:B---3--:R-:W-:Y:S01]  /*29a0*/  @!P5 IMAD R13, R40, R88, R3 ;  /* 0x00000058280dd224 */ /* 0x008fe200078e0203 */
[----:B------:R-:W-:Y:S04]  /*29b0*/  BSSY B1, `(.L_x_68) ;  /* 0x0000006000017945 */ /* 0x000fe80003800000 */
[----:B------:R3:W-:Y:S01]  /*29c0*/  @!P5 STG.E.U8 desc[UR36][R4.64+0x20], R13 ;  /* 0x0000200d0400d986 */ /* 0x0007e2000c101124 */
[----:B------:R-:W-:Y:S05]  /*29d0*/  @P2 BRA `(.L_x_69) ;  /* 0x00000000000c2947 */ /* 0x000fea0003800000 */
[----:B------:R-:W5:Y:S02]  /*29e0*/  LDG.E.U8 R99, desc[UR36][R8.64+0x21] ;  /* 0x0000212408637981 */ /* 0x000f64000c1e1100 */
[----:B-----5:R-:W-:-:S05]  /*29f0*/  PRMT R0, R99, 0x8880, RZ ;  /* 0x0000888063007816 */ /* 0x020fca00000000ff */
[----:B------:R-:W-:-:S07]  /*2a00*/  IMAD R3, R0, R89, RZ ;  /* 0x0000005900037224 */ /* 0x000fce00078e02ff */
.L_x_69:
[----:B------:R-:W-:Y:S05]  /*2a10*/  BSYNC B1 ;  /* 0x0000000000017941 */ /* 0x000fea0003800000 */
.L_x_68:
        /* <DEDUP_REMOVED lines=11> */
.L_x_71:
[----:B------:R-:W-:Y:S05]  /*2ad0*/  BSYNC B1 ;  /* 0x0000000000017941 */ /* 0x000fea0003800000 */
.L_x_70:
[----:B---3--:R-:W-:Y:S01]  /*2ae0*/  @!P4 IMAD R13, R42, R88, R3 ;  /* 0x000000582a0dc224 */ /* 0x008fe200078e0203 */
[----:B------:R-:W-:Y:S04]  /*2af0*/  BSSY B1, `(.L_x_72) ;  /* 0x0000006000017945 */ /* 0x000fe80003800000 */
[----:B------:R3:W-:Y:S01]  /*2b00*/  @!P4 STG.E.U8 desc[UR36][R6.64+0x20], R13 ;  /* 0x0000200d0600c986 */ /* 0x0007e2000c101124 */
[----:B------:R-:W-:Y:S05]  /*2b10*/  @P3 BRA `(.L_x_73) ;  /* 0x00000000000c3947 */ /* 0x000fea0003800000 */
[----:B------:R-:W5:Y:S02]  /*2b20*/  LDG.E.U8 R99, desc[UR36][R10.64+0x21] ;  /* 0x000021240a637981 */ /* 0x000f64000c1e1100 */
[----:B-----5:R-:W-:-:S05]  /*2b30*/  PRMT R0, R99, 0x8880, RZ ;  /* 0x0000888063007816 */ /* 0x020fca00000000ff */
[----:B------:R-:W-:-:S07]  /*2b40*/  IMAD R3, R0, R89, RZ ;  /* 0x0000005900037224 */ /* 0x000fce00078e02ff */
.L_x_73:
[----:B------:R-:W-:Y:S05]  /*2b50*/  BSYNC B1 ;  /* 0x0000000000017941 */ /* 0x000fea0003800000 */
.L_x_72:
[----:B------:R-:W-:Y:S01]  /*2b60*/  @!P3 IMAD R43, R43, R88, R3 ;  /* 0x000000582b2bb224 */ /* 0x000fe200078e0203 */
[----:B------:R-:W-:Y:S04]  /*2b70*/  BSSY B1, `(.L_x_74) ;  /* 0x0000006000017945 */ /* 0x000fe80003800000 */
[----:B------:R0:W-:Y:S01]  /*2b80*/  @!P3 STG.E.U8 desc[UR36][R6.64+0x21], R43 ;  /* 0x0000212b0600b986 */ /* 0x0001e2000c101124 */
[----:B------:R-:W-:Y:S05]  /*2b90*/  @P5 BRA `(.L_x_75) ;  /* 0x00000000000c5947 */ /* 0x000fea0003800000 */
[----:B------:R-:W5:Y:S02]  /*2ba0*/  LDG.E.U8 R99, desc[UR36][R8.64+0x28] ;  /* 0x0000282408637981 */ /* 0x000f64000c1e1100 */
[----:B-----5:R-:W-:-:S05]  /*2bb0*/  PRMT R0, R99, 0x8880, RZ ;  /* 0x0000888063007816 */ /* 0x020fca00000000ff */
[----:B------:R-:W-:-:S07]  /*2bc0*/  IMAD R3, R0, R89, RZ ;  /* 0x0000005900037224 */ /* 0x000fce00078e02ff */
.L_x_75:
[----:B------:R-:W-:Y:S05]  /*2bd0*/  BSYNC B1 ;  /* 0x0000000000017941 */ /* 0x000fea0003800000 */
.L_x_74:
[----:B---3--:R-:W-:Y:S01]  /*2be0*/  @!P5 IMAD R13, R44, R88, R3 ;  /* 0x000000582c0dd224 */ /* 0x008fe200078e0203 */
[----:B------:R-:W-:Y:S04]  /*2bf0*/  BSSY B1, `(.L_x_76) ;  /* 0x0000006000017945 */ /* 0x000fe80003800000 */
[----:B------:R3:W-:Y:S01]  /*2c00*/  @!P5 STG.E.U8 desc[UR36][R4.64+0x28], R13 ;  /* 0x0000280d0400d986 */ /* 0x0007e2000c101124 */
[----:B------:R-:W-:Y:S05]  /*2c10*/  @P2 BRA `(.L_x_77) ;  /* 0x00000000000c2947 */ /* 0x000fea0003800000 */
[----:B------:R-:W5:Y:S02]  /*2c20*/  LDG.E.U8 R99, desc[UR36][R8.64+0x29] ;  /* 0x0000292408637981 */ /* 0x000f64000c1e1100 */
[----:B-----5:R-:W-:-:S05]  /*2c30*/  PRMT R0, R99, 0x8880, RZ ;  /* 0x0000888063007816 */ /* 0x020fca00000000ff */
[----:B------:R-:W-:-:S07]  /*2c40*/  IMAD R3, R0, R89, RZ ;  /* 0x0000005900037224 */ /* 0x000fce00078e02ff */
.L_x_77:
[----:B------:R-:W-:Y:S05]  /*2c50*/  BSYNC B1 ;  /* 0x0000000000017941 */ /* 0x000fea0003800000 */
.L_x_76:
        /* <DEDUP_REMOVED lines=11> */
.L_x_79:
[----:B------:R-:W-:Y:S05]  /*2d10*/  BSYNC B1 ;  /* 0x0000000000017941 */ /* 0x000fea0003800000 */
.L_x_78:
[----:B---3--:R-:W-:Y:S01]  /*2d20*/  @!P4 IMAD R13, R46, R88, R3 ;  /* 0x000000582e0dc224 */ /* 0x008fe200078e0203 */
[----:B------:R-:W-:Y:S04]  /*2d30*/  BSSY B1, `(.L_x_80) ;  /* 0x0000006000017945 */ /* 0x000fe80003800000 */
[----:B------:R3:W-:Y:S01]  /*2d40*/  @!P4 STG.E.U8 desc[UR36][R6.64+0x28], R13 ;  /* 0x0000280d0600c986 */ /* 0x0007e2000c101124 */
[----:B------:R-:W-:Y:S05]  /*2d50*/  @P3 BRA `(.L_x_81) ;  /* 0x00000000000c3947 */ /* 0x000fea0003800000 */
[----:B------:R-:W5:Y:S02]  /*2d60*/  LDG.E.U8 R99, desc[UR36][R10.64+0x29] ;  /* 0x000029240a637981 */ /* 0x000f64000c1e1100 */
[----:B-----5:R-:W-:-:S05]  /*2d70*/  PRMT R0, R99, 0x8880, RZ ;  /* 0x0000888063007816 */ /* 0x020fca00000000ff */
[----:B------:R-:W-:-:S07]  /*2d80*/  IMAD R3, R0, R89, RZ ;  /* 0x0000005900037224 */ /* 0x000fce00078e02ff */
.L_x_81:
[----:B------:R-:W-:Y:S05]  /*2d90*/  BSYNC B1 ;  /* 0x0000000000017941 */ /* 0x000fea0003800000 */
.L_x_80:
[----:B------:R-:W-:Y:S01]  /*2da0*/  @!P3 IMAD R47, R47, R88, R3 ;  /* 0x000000582f2fb224 */ /* 0x000fe200078e0203 */
[----:B------:R-:W-:Y:S04]  /*2db0*/  BSSY B1, `(.L_x_82) ;  /* 0x0000006000017945 */ /* 0x000fe80003800000 */
[----:B------:R0:W-:Y:S01]  /*2dc0*/  @!P3 STG.E.U8 desc[UR36][R6.64+0x29], R47 ;  /* 0x0000292f0600b986 */ /* 0x0001e2000c101124 */
[----:B------:R-:W-:Y:S05]  /*2dd0*/  @P5 BRA `(.L_x_83) ;  /* 0x00000000000c5947 */ /* 0x000fea0003800000 */
[----:B------:R-:W5:Y:S02]  /*2de0*/  LDG.E.U8 R99, desc[UR36][R8.64+0x30] ;  /* 0x0000302408637981 */ /* 0x000f64000c1e1100 */
[----:B-----5:R-:W-:-:S05]  /*2df0*/  PRMT R0, R99, 0x8880, RZ ;  /* 0x0000888063007816 */ /* 0x020fca00000000ff */
[----:B------:R-:W-:-:S07]  /*2e00*/  IMAD R3, R0, R89, RZ ;  /* 0x0000005900037224 */ /* 0x000fce00078e02ff */
.L_x_83:
[----:B------:R-:W-:Y:S05]  /*2e10*/  BSYNC B1 ;  /* 0x0000000000017941 */ /* 0x000fea0003800000 */
.L_x_82:
[----:B---3--:R-:W-:Y:S01]  /*2e20*/  @!P5 IMAD R13, R48, R88, R3 ;  /* 0x00000058300dd224 */ /* 0x008fe200078e0203 */
[----:B------:R-:W-:Y:S04]  /*2e30*/  BSSY B1, `(.L_x_84) ;  /* 0x0000006000017945 */ /* 0x000fe80003800000 */
[----:B------:R3:W-:Y:S01]  /*2e40*/  @!P5 STG.E.U8 desc[UR36][R4.64+0x30], R13 ;  /* 0x0000300d0400d986 */ /* 0x0007e2000c101124 */
[----:B------:R-:W-:Y:S05]  /*2e50*/  @P2 BRA `(.L_x_85) ;  /* 0x00000000000c2947 */ /* 0x000fea0003800000 */
[----:B------:R-:W5:Y:S02]  /*2e60*/  LDG.E.U8 R99, desc[UR36][R8.64+0x31] ;  /* 0x0000312408637981 */ /* 0x000f64000c1e1100 */
[----:B-----5:R-:W-:-:S05]  /*2e70*/  PRMT R0, R99, 0x8880, RZ ;  /* 0x0000888063007816 */ /* 0x020fca00000000ff */
[----:B------:R-:W-:-:S07]  /*2e80*/  IMAD R3, R0, R89, RZ ;  /* 0x0000005900037224 */ /* 0x000fce00078e02ff */
.L_x_85:
[----:B------:R-:W-:Y:S05]  /*2e90*/  BSYNC B1 ;  /* 0x0000000000017941 */ /* 0x000fea0003800000 */
.L_x_84:
        /* <DEDUP_REMOVED lines=11> */
.L_x_87:
[----:B------:R-:W-:Y:S05]  /*2f50*/  BSYNC B1 ;  /* 0x0000000000017941 */ /* 0x000fea0003800000 */
.L_x_86:
[----:B---3--:R-:W-:Y:S01]  /*2f60*/  @!P4 IMAD R13, R50, R88, R3 ;  /* 0x00000058320dc224 */ /* 0x008fe200078e0203 */
[----:B------:R-:W-:Y:S04]  /*2f70*/  BSSY B1, `(.L_x_88) ;  /* 0x0000006000017945 */ /* 0x000fe80003800000 */
[----:B------:R3:W-:Y:S01]  /*2f80*/  @!P4 STG.E.U8 desc[UR36][R6.64+0x30], R13 ;  /* 0x0000300d0600c986 */ /* 0x0007e2000c101124 */
[----:B------:R-:W-:Y:S05]  /*2f90*/  @P3 BRA `(.L_x_89) ;  /* 0x00000000000c3947 */ /* 0x000fea0003800000 */
[----:B------:R-:W5:Y:S02]  /*2fa0*/  LDG.E.U8 R99, desc[UR36][R10.64+0x31] ;  /* 0x000031240a637981 */ /* 0x000f64000c1e1100 */
[----:B-----5:R-:W-:-:S05]  /*2fb0*/  PRMT R0, R99, 0x8880, RZ ;  /* 0x0000888063007816 */ /* 0x020fca00000000ff */
[----:B------:R-:W-:-:S07]  /*2fc0*/  IMAD R3, R0, R89, RZ ;  /* 0x0000005900037224 */ /* 0x000fce00078e02ff */
.L_x_89:
[----:B------:R-:W-:Y:S05]  /*2fd0*/  BSYNC B1 ;  /* 0x0000000000017941 */ /* 0x000fea0003800000 */
.L_x_88:
[----:B------:R-:W-:Y:S01]  /*2fe0*/  @!P3 IMAD R51, R51, R88, R3 ;  /* 0x000000583333b224 */ /* 0x000fe200078e0203 */
[----:B------:R-:W-:Y:S04]  /*2ff0*/  BSSY B1, `(.L_x_90) ;  /* 0x0000006000017945 */ /* 0x000fe80003800000 */
[----:B------:R0:W-:Y:S01]  /*3000*/  @!P3 STG.E.U8 desc[UR36][R6.64+0x31], R51 ;  /* 0x000031330600b986 */ /* 0x0001e2000c101124 */
[----:B------:R-:W-:Y:S05]  /*3010*/  @P5 BRA `(.L_x_91) ;  /* 0x00000000000c5947 */ /* 0x000fea0003800000 */
[----:B------:R-:W5:Y:S02]  /*3020*/  LDG.E.U8 R99, desc[UR36][R8.64+0x38] ;  /* 0x0000382408637981 */ /* 0x000f64000c1e1100 */
[----:B-----5:R-:W-:-:S05]  /*3030*/  PRMT R0, R99, 0x8880, RZ ;  /* 0x0000888063007816 */ /* 0x020fca00000000ff */
[----:B------:R-:W-:-:S07]  /*3040*/  IMAD R3, R0, R89, RZ ;  /* 0x0000005900037224 */ /* 0x000fce00078e02ff */
.L_x_91:
[----:B------:R-:W-:Y:S05]  /*3050*/  BSYNC B1 ;  /* 0x0000000000017941 */ /* 0x000fea0003800000 */
.L_x_90:
[----:B---3--:R-:W-:Y:S01]  /*3060*/  @!P5 IMAD R13, R52, R88, R3 ;  /* 0x00000058340dd224 */ /* 0x008fe200078e0203 */
[----:B------:R-:W-:Y:S04]  /*3070*/  BSSY B1, `(.L_x_92) ;  /* 0x0000006000017945 */ /* 0x000fe80003800000 */
[----:B------:R3:W-:Y:S01]  /*3080*/  @!P5 STG.E.U8 desc[UR36][R4.64+0x38], R13 ;  /* 0x0000380d0400d986 */ /* 0x0007e2000c101124 */
[----:B------:R-:W-:Y:S05]  /*3090*/  @P2 BRA `(.L_x_93) ;  /* 0x00000000000c2947 */ /* 0x000fea0003800000 */
[----:B------:R-:W5:Y:S02]  /*30a0*/  LDG.E.U8 R99, desc[UR36][R8.64+0x39] ;  /* 0x0000392408637981 */ /* 0x000f64000c1e1100 */
[----:B-----5:R-:W-:-:S05]  /*30b0*/  PRMT R0, R99, 0x8880, RZ ;  /* 0x0000888063007816 */ /* 0x020fca00000000ff */
[----:B------:R-:W-:-:S07]  /*30c0*/  IMAD R3, R0, R89, RZ ;  /* 0x0000005900037224 */ /* 0x000fce00078e02ff */
.L_x_93:
[----:B------:R-:W-:Y:S05]  /*30d0*/  BSYNC B1 ;  /* 0x0000000000017941 */ /* 0x000fea0003800000 */
.L_x_92:
        /* <DEDUP_REMOVED lines=11> */
.L_x_95:
[----:B------:R-:W-:Y:S05]  /*3190*/  BSYNC B1 ;  /* 0x0000000000017941 */ /* 0x000fea0003800000 */
.L_x_94:
[----:B---3--:R-:W-:Y:S01]  /*31a0*/  @!P4 IMAD R13, R54, R88, R3 ;  /* 0x00000058360dc224 */ /* 0x008fe200078e0203 */
[----:B------:R-:W-:Y:S04]  /*31b0*/  BSSY B1, `(.L_x_96) ;  /* 0x0000006000017945 */ /* 0x000fe80003800000 */
[----:B------:R3:W-:Y:S01]  /*31c0*/  @!P4 STG.E.U8 desc[UR36][R6.64+0x38], R13 ;  /* 0x0000380d0600c986 */ /* 0x0007e2000c101124 */
[----:B------:R-:W-:Y:S05]  /*31d0*/  @P3 BRA `(.L_x_97) ;  /* 0x00000000000c3947 */ /* 0x000fea0003800000 */
[----:B------:R-:W5:Y:S02]  /*31e0*/  LDG.E.U8 R99, desc[UR36][R10.64+0x39] ;  /* 0x000039240a637981 */ /* 0x000f64000c1e1100 */
[----:B-----5:R-:W-:-:S05]  /*31f0*/  PRMT R0, R99, 0x8880, RZ ;  /* 0x0000888063007816 */ /* 0x020fca00000000ff */
[----:B------:R-:W-:-:S07]  /*3200*/  IMAD R3, R0, R89, RZ ;  /* 0x0000005900037224 */ /* 0x000fce00078e02ff */
.L_x_97:
[----:B------:R-:W-:Y:S05]  /*3210*/  BSYNC B1 ;  /* 0x0000000000017941 */ /* 0x000fea0003800000 */
.L_x_96:
[----:B------:R-:W-:Y:S01]  /*3220*/  @!P3 IMAD R55, R55, R88, R3 ;  /* 0x000000583737b224 */ /* 0x000fe200078e0203 */
[----:B------:R-:W-:Y:S04]  /*3230*/  BSSY B1, `(.L_x_98) ;  /* 0x0000006000017945 */ /* 0x000fe80003800000 */
[----:B------:R0:W-:Y:S01]  /*3240*/  @!P3 STG.E.U8 desc[UR36][R6.64+0x39], R55 ;  /* 0x000039370600b986 */ /* 0x0001e2000c101124 */
[----:B------:R-:W-:Y:S05]  /*3250*/  @P5 BRA `(.L_x_99) ;  /* 0x00000000000c5947 */ /* 0x000fea0003800000 */
[----:B------:R-:W5:Y:S02]  /*3260*/  LDG.E.U8 R99, desc[UR36][R8.64+0x40] ;  /* 0x0000402408637981 */ /* 0x000f64000c1e1100 */
[----:B-----5:R-:W-:-:S05]  /*3270*/  PRMT R0, R99, 0x8880, RZ ;  /* 0x0000888063007816 */ /* 0x020fca00000000ff */
[----:B------:R-:W-:-:S07]  /*3280*/  IMAD R3, R0, R89, RZ ;  /* 0x0000005900037224 */ /* 0x000fce00078e02ff */
.L_x_99:
[----:B------:R-:W-:Y:S05]  /*3290*/  BSYNC B1 ;  /* 0x0000000000017941 */ /* 0x000fea0003800000 */
.L_x_98:
[----:B---3--:R-:W-:Y:S01]  /*32a0*/  @!P5 IMAD R13, R56, R88, R3 ;  /* 0x00000058380dd224 */ /* 0x008fe200078e0203 */
[----:B------:R-:W-:Y:S04]  /*32b0*/  BSSY B1, `(.L_x_100) ;  /* 0x0000006000017945 */ /* 0x000fe80003800000 */
[----:B------:R3:W-:Y:S01]  /*32c0*/  @!P5 STG.E.U8 desc[UR36][R4.64+0x40], R13 ;  /* 0x0000400d0400d986 */ /* 0x0007e2000c101124 */
[----:B------:R-:W-:Y:S05]  /*32d0*/  @P2 BRA `(.L_x_101) ;  /* 0x00000000000c2947 */ /* 0x000fea0003800000 */
[----:B------:R-:W5:Y:S02]  /*32e0*/  LDG.E.U8 R99, desc[UR36][R8.64+0x41] ;  /* 0x0000412408637981 */ /* 0x000f64000c1e1100 */
[----:B-----5:R-:W-:-:S05]  /*32f0*/  PRMT R0, R99, 0x8880, RZ ;  /* 0x0000888063007816 */ /* 0x020fca00000000ff */
[----:B------:R-:W-:-:S07]  /*3300*/  IMAD R3, R0, R89, RZ ;  /* 0x0000005900037224 */ /* 0x000fce00078e02ff */
.L_x_101:
[----:B------:R-:W-:Y:S05]  /*3310*/  BSYNC B1 ;  /* 0x0000000000017941 */ /* 0x000fea0003800000 */
.L_x_100:
        /* <DEDUP_REMOVED lines=11> */
.L_x_103:
[----:B------:R-:W-:Y:S05]  /*33d0*/  BSYNC B1 ;  /* 0x0000000000017941 */ /* 0x000fea0003800000 */
.L_x_102:
[----:B---3--:R-:W-:Y:S01]  /*33e0*/  @!P4 IMAD R13, R58, R88, R3 ;  /* 0x000000583a0dc224 */ /* 0x008fe200078e0203 */
[----:B------:R-:W-:Y:S04]  /*33f0*/  BSSY B1, `(.L_x_104) ;  /* 0x0000006000017945 */ /* 0x000fe80003800000 */
[----:B------:R3:W-:Y:S01]  /*3400*/  @!P4 STG.E.U8 desc[UR36][R6.64+0x40], R13 ;  /* 0x0000400d0600c986 */ /* 0x0007e2000c101124 */
[----:B------:R-:W-:Y:S05]  /*3410*/  @P3 BRA `(.L_x_105) ;  /* 0x00000000000c3947 */ /* 0x000fea0003800000 */
[----:B------:R-:W5:Y:S02]  /*3420*/  LDG.E.U8 R99, desc[UR36][R10.64+0x41] ;  /* 0x000041240a637981 */ /* 0x000f64000c1e1100 */
[----:B-----5:R-:W-:-:S05]  /*3430*/  PRMT R0, R99, 0x8880, RZ ;  /* 0x0000888063007816 */ /* 0x020fca00000000ff */
[----:B------:R-:W-:-:S07]  /*3440*/  IMAD R3, R0, R89, RZ ;  /* 0x0000005900037224 */ /* 0x000fce00078e02ff */
.L_x_105:
[----:B------:R-:W-:Y:S05]  /*3450*/  BSYNC B1 ;  /* 0x0000000000017941 */ /* 0x000fea0003800000 */
.L_x_104:
[----:B------:R-:W-:Y:S01]  /*3460*/  @!P3 IMAD R59, R59, R88, R3 ;  /* 0x000000583b3bb224 */ /* 0x000fe200078e0203 */
[----:B------:R-:W-:Y:S04]  /*3470*/  BSSY B1, `(.L_x_106) ;  /* 0x0000006000017945 */ /* 0x000fe80003800000 */
[----:B------:R0:W-:Y:S01]  /*3480*/  @!P3 STG.E.U8 desc[UR36][R6.64+0x41], R59 ;  /* 0x0000413b0600b986 */ /* 0x0001e2000c101124 */
[----:B------:R-:W-:Y:S05]  /*3490*/  @P5 BRA `(.L_x_107) ;  /* 0x00000000000c5947 */ /* 0x000fea0003800000 */
[----:B------:R-:W5:Y:S02]  /*34a0*/  LDG.E.U8 R99, desc[UR36][R8.64+0x48] ;  /* 0x0000482408637981 */ /* 0x000f64000c1e1100 */
[----:B-----5:R-:W-:-:S05]  /*34b0*/  PRMT R0, R99, 0x8880, RZ ;  /* 0x0000888063007816 */ /* 0x020fca00000000ff */
[----:B------:R-:W-:-:S07]  /*34c0*/  IMAD R3, R0, R89, RZ ;  /* 0x0000005900037224 */ /* 0x000fce00078e02ff */
.L_x_107:
[----:B------:R-:W-:Y:S05]  /*34d0*/  BSYNC B1 ;  /* 0x0000000000017941 */ /* 0x000fea0003800000 */
.L_x_106:
[----:B---3--:R-:W-:Y:S01]  /*34e0*/  @!P5 IMAD R13, R60, R88, R3 ;  /* 0x000000583c0dd224 */ /* 0x008fe200078e0203 */
[----:B------:R-:W-:Y:S04]  /*34f0*/  BSSY B1, `(.L_x_108) ;  /* 0x0000006000017945 */ /* 0x000fe80003800000 */
[----:B------:R3:W-:Y:S01]  /*3500*/  @!P5 STG.E.U8 desc[UR36][R4.64+0x48], R13 ;  /* 0x0000480d0400d986 */ /* 0x0007e2000c101124 */
[----:B------:R-:W-:Y:S05]  /*3510*/  @P2 BRA `(.L_x_109) ;  /* 0x00000000000c2947 */ /* 0x000fea0003800000 */
[----:B------:R-:W5:Y:S02]  /*3520*/  LDG.E.U8 R99, desc[UR36][R8.64+0x49] ;  /* 0x0000492408637981 */ /* 0x000f64000c1e1100 */
[----:B-----5:R-:W-:-:S05]  /*3530*/  PRMT R0, R99, 0x8880, RZ ;  /* 0x0000888063007816 */ /* 0x020fca00000000ff */
[----:B------:R-:W-:-:S07]  /*3540*/  IMAD R3, R0, R89, RZ ;  /* 0x0000005900037224 */ /* 0x000fce00078e02ff */
.L_x_109:
[----:B------:R-:W-:Y:S05]  /*3550*/  BSYNC B1 ;  /* 0x0000000000017941 */ /* 0x000fea0003800000 */
.L_x_108:
        /* <DEDUP_REMOVED lines=11> */
.L_x_111:
[----:B------:R-:W-:Y:S05]  /*3610*/  BSYNC B1 ;  /* 0x0000000000017941 */ /* 0x000fea0003800000 */
.L_x_110:
[----:B---3--:R-:W-:Y:S01]  /*3620*/  @!P4 IMAD R13, R62, R88, R3 ;  /* 0x000000583e0dc224 */ /* 0x008fe200078e0203 */
[----:B------:R-:W-:Y:S04]  /*3630*/  BSSY B1, `(.L_x_112) ;  /* 0x0000006000017945 */ /* 0x000fe80003800000 */
[----:B------:R3:W-:Y:S01]  /*3640*/  @!P4 STG.E.U8 desc[UR36][R6.64+0x48], R13 ;  /* 0x0000480d0600c986 */ /* 0x0007e2000c101124 */
[----:B------:R-:W-:Y:S05]  /*3650*/  @P3 BRA `(.L_x_113) ;  /* 0x00000000000c3947 */ /* 0x000fea0003800000 */
[----:B------:R-:W5:Y:S02]  /*3660*/  LDG.E.U8 R99, desc[UR36][R10.64+0x49] ;  /* 0x000049240a637981 */ /* 0x000f64000c1e1100 */
[----:B-----5:R-:W-:-:S05]  /*3670*/  PRMT R0, R99, 0x8880, RZ ;  /* 0x0000888063007816 */ /* 0x020fca00000000ff */
[----:B------:R-:W-:-:S07]  /*3680*/  IMAD R3, R0, R89, RZ ;  /* 0x0000005900037224 */ /* 0x000fce00078e02ff */
.L_x_113:
[----:B------:R-:W-:Y:S05]  /*3690*/  BSYNC B1 ;  /* 0x0000000000017941 */ /* 0x000fea0003800000 */
.L_x_112:
[----:B------:R-:W-:Y:S01]  /*36a0*/  @!P3 IMAD R63, R63, R88, R3 ;  /* 0x000000583f3fb224 */ /* 0x000fe200078e0203 */
[----:B------:R-:W-:Y:S04]  /*36b0*/  BSSY B1, `(.L_x_114) ;  /* 0x0000006000017945 */ /* 0x000fe80003800000 */
[----:B------:R0:W-:Y:S01]  /*36c0*/  @!P3 STG.E.U8 desc[UR36][R6.64+0x49], R63 ;  /* 0x0000493f0600b986 */ /* 0x0001e2000c101124 */
[----:B------:R-:W-:Y:S05]  /*36d0*/  @P5 BRA `(.L_x_115) ;  /* 0x00000000000c5947 */ /* 0x000fea0003800000 */
[----:B------:R-:W5:Y:S02]  /*36e0*/  LDG.E.U8 R99, desc[UR36][R8.64+0x50] ;  /* 0x0000502408637981 */ /* 0x000f64000c1e1100 */
[----:B-----5:R-:W-:-:S05]  /*36f0*/  PRMT R0, R99, 0x8880, RZ ;  /* 0x0000888063007816 */ /* 0x020fca00000000ff */
[----:B------:R-:W-:-:S07]  /*3700*/  IMAD R3, R0, R89, RZ ;  /* 0x0000005900037224 */ /* 0x000fce00078e02ff */
.L_x_115:
[----:B------:R-:W-:Y:S05]  /*3710*/  BSYNC B1 ;  /* 0x0000000000017941 */ /* 0x000fea0003800000 */
.L_x_114:
[----:B---3--:R-:W-:Y:S01]  /*3720*/  @!P5 IMAD R13, R64, R88, R3 ;  /* 0x00000058400dd224 */ /* 0x008fe200078e0203 */
[----:B------:R-:W-:Y:S04]  /*3730*/  BSSY B1, `(.L_x_116) ;  /* 0x0000006000017945 */ /* 0x000fe80003800000 */
[----:B------:R3:W-:Y:S01]  /*3740*/  @!P5 STG.E.U8 desc[UR36][R4.64+0x50], R13 ;  /* 0x0000500d0400d986 */ /* 0x0007e2000c101124 */
[----:B------:R-:W-:Y:S05]  /*3750*/  @P2 BRA `(.L_x_117) ;  /* 0x00000000000c2947 */ /* 0x000fea0003800000 */
[----:B------:R-:W5:Y:S02]  /*3760*/  LDG.E.U8 R99, desc[UR36][R8.64+0x51] ;  /* 0x0000512408637981 */ /* 0x000f64000c1e1100 */
[----:B-----5:R-:W-:-:S05]  /*3770*/  PRMT R0, R99, 0x8880, RZ ;  /* 0x0000888063007816 */ /* 0x020fca00000000ff */
[----:B------:R-:W-:-:S07]  /*3780*/  IMAD R3, R0, R89, RZ ;  /* 0x0000005900037224 */ /* 0x000fce00078e02ff */
.L_x_117:
[----:B------:R-:W-:Y:S05]  /*3790*/  BSYNC B1 ;  /* 0x0000000000017941 */ /* 0x000fea0003800000 */
.L_x_116:
        /* <DEDUP_REMOVED lines=11> */
.L_x_119:
[----:B------:R-:W-:Y:S05]  /*3850*/  BSYNC B1 ;  /* 0x0000000000017941 */ /* 0x000fea0003800000 */
.L_x_118:
[----:B---3--:R-:W-:Y:S01]  /*3860*/  @!P4 IMAD R13, R66, R88, R3 ;  /* 0x00000058420dc224 */ /* 0x008fe200078e0203 */
[----:B------:R-:W-:Y:S04]  /*3870*/  BSSY B1, `(.L_x_120) ;  /* 0x0000006000017945 */ /* 0x000fe80003800000 */
[----:B------:R3:W-:Y:S01]  /*3880*/  @!P4 STG.E.U8 desc[UR36][R6.64+0x50], R13 ;  /* 0x0000500d0600c986 */ /* 0x0007e2000c101124 */
[----:B------:R-:W-:Y:S05]  /*3890*/  @P3 BRA `(.L_x_121) ;  /* 0x00000000000c3947 */ /* 0x000fea0003800000 */
[----:B------:R-:W5:Y:S02]  /*38a0*/  LDG.E.U8 R99, desc[UR36][R10.64+0x51] ;  /* 0x000051240a637981 */ /* 0x000f64000c1e1100 */
[----:B-----5:R-:W-:-:S05]  /*38b0*/  PRMT R0, R99, 0x8880, RZ ;  /* 0x0000888063007816 */ /* 0x020fca00000000ff */
[----:B------:R-:W-:-:S07]  /*38c0*/  IMAD R3, R0, R89, RZ ;  /* 0x0000005900037224 */ /* 0x000fce00078e02ff */
.L_x_121:
[----:B------:R-:W-:Y:S05]  /*38d0*/  BSYNC B1 ;  /* 0x0000000000017941 */ /* 0x000fea0003800000 */
.L_x_120:
[----:B------:R-:W-:Y:S01]  /*38e0*/  @!P3 IMAD R67, R67, R88, R3 ;  /* 0x000000584343b224 */ /* 0x000fe200078e0203 */
[----:B------:R-:W-:Y:S04]  /*38f0*/  BSSY B1, `(.L_x_122) ;  /* 0x0000006000017945 */ /* 0x000fe80003800000 */
[----:B------:R0:W-:Y:S01]  /*3900*/  @!P3 STG.E.U8 desc[UR36][R6.64+0x51], R67 ;  /* 0x000051430600b986 */ /* 0x0001e2000c101124 */
[----:B------:R-:W-:Y:S05]  /*3910*/  @P5 BRA `(.L_x_123) ;  /* 0x00000000000c5947 */ /* 0x000fea0003800000 */
[----:B------:R-:W5:Y:S02]  /*3920*/  LDG.E.U8 R99, desc[UR36][R8.64+0x58] ;  /* 0x0000582408637981 */ /* 0x000f64000c1e1100 */
[----:B-----5:R-:W-:-:S05]  /*3930*/  PRMT R0, R99, 0x8880, RZ ;  /* 0x0000888063007816 */ /* 0x020fca00000000ff */
[----:B------:R-:W-:-:S07]  /*3940*/  IMAD R3, R0, R89, RZ ;  /* 0x0000005900037224 */ /* 0x000fce00078e02ff */
.L_x_123:
[----:B------:R-:W-:Y:S05]  /*3950*/  BSYNC B1 ;  /* 0x0000000000017941 */ /* 0x000fea0003800000 */
.L_x_122:
[----:B---3--:R-:W-:Y:S01]  /*3960*/  @!P5 IMAD R13, R68, R88, R3 ;  /* 0x00000058440dd224 */ /* 0x008fe200078e0203 */
[----:B------:R-:W-:Y:S04]  /*3970*/  BSSY B1, `(.L_x_124) ;  /* 0x0000006000017945 */ /* 0x000fe80003800000 */
[----:B------:R3:W-:Y:S01]  /*3980*/  @!P5 STG.E.U8 desc[UR36][R4.64+0x58], R13 ;  /* 0x0000580d0400d986 */ /* 0x0007e2000c101124 */
[----:B------:R-:W-:Y:S05]  /*3990*/  @P2 BRA `(.L_x_125) ;  /* 0x00000000000c2947 */ /* 0x000fea0003800000 */
[----:B------:R-:W5:Y:S02]  /*39a0*/  LDG.E.U8 R99, desc[UR36][R8.64+0x59] ;  /* 0x0000592408637981 */ /* 0x000f64000c1e1100 */
[----:B-----5:R-:W-:-:S05]  /*39b0*/  PRMT R0, R99, 0x8880, RZ ;  /* 0x0000888063007816 */ /* 0x020fca00000000ff */
[----:B------:R-:W-:-:S07]  /*39c0*/  IMAD R3, R0, R89, RZ ;  /* 0x0000005900037224 */ /* 0x000fce00078e02ff */
.L_x_125:
[----:B------:R-:W-:Y:S05]  /*39d0*/  BSYNC B1 ;  /* 0x0000000000017941 */ /* 0x000fea0003800000 */
.L_x_124:
        /* <DEDUP_REMOVED lines=11> */
.L_x_127:
[----:B------:R-:W-:Y:S05]  /*3a90*/  BSYNC B1 ;  /* 0x0000000000017941 */ /* 0x000fea0003800000 */
.L_x_126:
[----:B---3--:R-:W-:Y:S01]  /*3aa0*/  @!P4 IMAD R13, R70, R88, R3 ;  /* 0x00000058460dc224 */ /* 0x008fe200078e0203 */
[----:B------:R-:W-:Y:S04]  /*3ab0*/  BSSY B1, `(.L_x_128) ;  /* 0x0000006000017945 */ /* 0x000fe80003800000 */
[----:B------:R3:W-:Y:S01]  /*3ac0*/  @!P4 STG.E.U8 desc[UR36][R6.64+0x58], R13 ;  /* 0x0000580d0600c986 */ /* 0x0007e2000c101124 */
[----:B------:R-:W-:Y:S05]  /*3ad0*/  @P3 BRA `(.L_x_129) ;  /* 0x00000000000c3947 */ /* 0x000fea0003800000 */
[----:B------:R-:W5:Y:S02]  /*3ae0*/  LDG.E.U8 R99, desc[UR36][R10.64+0x59] ;  /* 0x000059240a637981 */ /* 0x000f64000c1e1100 */
[----:B-----5:R-:W-:-:S05]  /*3af0*/  PRMT R0, R99, 0x8880, RZ ;  /* 0x0000888063007816 */ /* 0x020fca00000000ff */
[----:B------:R-:W-:-:S07]  /*3b00*/  IMAD R3, R0, R89, RZ ;  /* 0x0000005900037224 */ /* 0x000fce00078e02ff */
.L_x_129:
[----:B------:R-:W-:Y:S05]  /*3b10*/  BSYNC B1 ;  /* 0x0000000000017941 */ /* 0x000fea0003800000 */
.L_x_128:
[----:B------:R-:W-:Y:S01]  /*3b20*/  @!P3 IMAD R71, R71, R88, R3 ;  /* 0x000000584747b224 */ /* 0x000fe200078e0203 */
[----:B------:R-:W-:Y:S04]  /*3b30*/  BSSY B1, `(.L_x_130) ;  /* 0x0000006000017945 */ /* 0x000fe80003800000 */
[----:B------:R0:W-:Y:S01]  /*3b40*/  @!P3 STG.E.U8 desc[UR36][R6.64+0x59], R71 ;  /* 0x000059470600b986 */ /* 0x0001e2000c101124 */
[----:B------:R-:W-:Y:S05]  /*3b50*/  @P5 BRA `(.L_x_131) ;  /* 0x00000000000c5947 */ /* 0x000fea0003800000 */
[----:B------:R-:W5:Y:S02]  /*3b60*/  LDG.E.U8 R99, desc[UR36][R8.64+0x60] ;  /* 0x0000602408637981 */ /* 0x000f64000c1e1100 */
[----:B-----5:R-:W-:-:S05]  /*3b70*/  PRMT R0, R99, 0x8880, RZ ;  /* 0x0000888063007816 */ /* 0x020fca00000000ff */
[----:B------:R-:W-:-:S07]  /*3b80*/  IMAD R3, R0, R89, RZ ;  /* 0x0000005900037224 */ /* 0x000fce00078e02ff */
.L_x_131:
[----:B------:R-:W-:Y:S05]  /*3b90*/  BSYNC B1 ;  /* 0x0000000000017941 */ /* 0x000fea0003800000 */
.L_x_130:
[----:B---3--:R-:W-:Y:S01]  /*3ba0*/  @!P5 IMAD R13, R72, R88, R3 ;  /* 0x00000058480dd224 */ /* 0x008fe200078e0203 */
[----:B------:R-:W-:Y:S04]  /*3bb0*/  BSSY B1, `(.L_x_132) ;  /* 0x0000006000017945 */ /* 0x000fe80003800000 */
[----:B------:R3:W-:Y:S01]  /*3bc0*/  @!P5 STG.E.U8 desc[UR36][R4.64+0x60], R13 ;  /* 0x0000600d0400d986 */ /* 0x0007e2000c101124 */
[----:B------:R-:W-:Y:S05]  /*3bd0*/  @P2 BRA `(.L_x_133) ;  /* 0x00000000000c2947 */ /* 0x000fea0003800000 */
[----:B------:R-:W5:Y:S02]  /*3be0*/  LDG.E.U8 R99, desc[UR36][R8.64+0x61] ;  /* 0x0000612408637981 */ /* 0x000f64000c1e1100 */
[----:B-----5:R-:W-:-:S05]  /*3bf0*/  PRMT R0, R99, 0x8880, RZ ;  /* 0x0000888063007816 */ /* 0x020fca00000000ff */
[----:B------:R-:W-:-:S07]  /*3c00*/  IMAD R3, R0, R89, RZ ;  /* 0x0000005900037224 */ /* 0x000fce00078e02ff */
.L_x_133:
[----:B------:R-:W-:Y:S05]  /*3c10*/  BSYNC B1 ;  /* 0x0000000000017941 */ /* 0x000fea0003800000 */
.L_x_132:
        /* <DEDUP_REMOVED lines=11> */
.L_x_135:
[----:B------:R-:W-:Y:S05]  /*3cd0*/  BSYNC B1 ;  /* 0x0000000000017941 */ /* 0x000fea0003800000 */
.L_x_134:
[----:B---3--:R-:W-:Y:S01]  /*3ce0*/  @!P4 IMAD R13, R74, R88, R3 ;  /* 0x000000584a0dc224 */ /* 0x008fe200078e0203 */
[----:B------:R-:W-:Y:S04]  /*3cf0*/  BSSY B1, `(.L_x_136) ;  /* 0x0000006000017945 */ /* 0x000fe80003800000 */
[----:B------:R3:W-:Y:S01]  /*3d00*/  @!P4 STG.E.U8 desc[UR36][R6.64+0x60], R13 ;  /* 0x0000600d0600c986 */ /* 0x0007e2000c101124 */
[----:B------:R-:W-:Y:S05]  /*3d10*/  @P3 BRA `(.L_x_137) ;  /* 0x00000000000c3947 */ /* 0x000fea0003800000 */
[----:B------:R-:W5:Y:S02]  /*3d20*/  LDG.E.U8 R99, desc[UR36][R10.64+0x61] ;  /* 0x000061240a637981 */ /* 0x000f64000c1e1100 */
[----:B-----5:R-:W-:-:S05]  /*3d30*/  PRMT R0, R99, 0x8880, RZ ;  /* 0x0000888063007816 */ /* 0x020fca00000000ff */
[----:B------:R-:W-:-:S07]  /*3d40*/  IMAD R3, R0, R89, RZ ;  /* 0x0000005900037224 */ /* 0x000fce00078e02ff */
.L_x_137:
[----:B------:R-:W-:Y:S05]  /*3d50*/  BSYNC B1 ;  /* 0x0000000000017941 */ /* 0x000fea0003800000 */
.L_x_136:
[----:B------:R-:W-:Y:S01]  /*3d60*/  @!P3 IMAD R75, R75, R88, R3 ;  /* 0x000000584b4bb224 */ /* 0x000fe200078e0203 */
[----:B------:R-:W-:Y:S04]  /*3d70*/  BSSY B1, `(.L_x_138) ;  /* 0x0000006000017945 */ /* 0x000fe80003800000 */
[----:B------:R0:W-:Y:S01]  /*3d80*/  @!P3 STG.E.U8 desc[UR36][R6.64+0x61], R75 ;  /* 0x0000614b0600b986 */ /* 0x0001e2000c101124 */
[----:B------:R-:W-:Y:S05]  /*3d90*/  @P5 BRA `(.L_x_139) ;  /* 0x00000000000c5947 */ /* 0x000fea0003800000 */
[----:B------:R-:W5:Y:S02]  /*3da0*/  LDG.E.U8 R99, desc[UR36][R8.64+0x68] ;  /* 0x0000682408637981 */ /* 0x000f64000c1e1100 */
[----:B-----5:R-:W-:-:S05]  /*3db0*/  PRMT R0, R99, 0x8880, RZ ;  /* 0x0000888063007816 */ /* 0x020fca00000000ff */
[----:B------:R-:W-:-:S07]  /*3dc0*/  IMAD R3, R0, R89, RZ ;  /* 0x0000005900037224 */ /* 0x000fce00078e02ff */
.L_x_139:
[----:B------:R-:W-:Y:S05]  /*3dd0*/  BSYNC B1 ;  /* 0x0000000000017941 */ /* 0x000fea0003800000 */
.L_x_138:
[----:B---3--:R-:W-:Y:S01]  /*3de0*/  @!P5 IMAD R13, R76, R88, R3 ;  /* 0x000000584c0dd224 */ /* 0x008fe200078e0203 */
[----:B------:R-:W-:Y:S04]  /*3df0*/  BSSY B1, `(.L_x_140) ;  /* 0x0000006000017945 */ /* 0x000fe80003800000 */
[----:B------:R3:W-:Y:S01]  /*3e00*/  @!P5 STG.E.U8 desc[UR36][R4.64+0x68], R13 ;  /* 0x0000680d0400d986 */ /* 0x0007e2000c101124 */
[----:B------:R-:W-:Y:S05]  /*3e10*/  @P2 BRA `(.L_x_141) ;  /* 0x00000000000c2947 */ /* 0x000fea0003800000 */
[----:B------:R-:W5:Y:S02]  /*3e20*/  LDG.E.U8 R99, desc[UR36][R8.64+0x69] ;  /* 0x0000692408637981 */ /* 0x000f64000c1e1100 */
[----:B-----5:R-:W-:-:S05]  /*3e30*/  PRMT R0, R99, 0x8880, RZ ;  /* 0x0000888063007816 */ /* 0x020fca00000000ff */
[----:B------:R-:W-:-:S07]  /*3e40*/  IMAD R3, R0, R89, RZ ;  /* 0x0000005900037224 */ /* 0x000fce00078e02ff */
.L_x_141:
[----:B------:R-:W-:Y:S05]  /*3e50*/  BSYNC B1 ;  /* 0x0000000000017941 */ /* 0x000fea0003800000 */
.L_x_140:
        /* <DEDUP_REMOVED lines=11> */
.L_x_143:
[----:B------:R-:W-:Y:S05]  /*3f10*/  BSYNC B1 ;  /* 0x0000000000017941 */ /* 0x000fea0003800000 */
.L_x_142:
[----:B---3--:R-:W-:Y:S01]  /*3f20*/  @!P4 IMAD R13, R78, R88, R3 ;  /* 0x000000584e0dc224 */ /* 0x008fe200078e0203 */
[----:B------:R-:W-:Y:S04]  /*3f30*/  BSSY B1, `(.L_x_144) ;  /* 0x0000006000017945 */ /* 0x000fe80003800000 */
[----:B------:R3:W-:Y:S01]  /*3f40*/  @!P4 STG.E.U8 desc[UR36][R6.64+0x68], R13 ;  /* 0x0000680d0600c986 */ /* 0x0007e2000c101124 */
[----:B------:R-:W-:Y:S05]  /*3f50*/  @P3 BRA `(.L_x_145) ;  /* 0x00000000000c3947 */ /* 0x000fea0003800000 */
[----:B------:R-:W5:Y:S02]  /*3f60*/  LDG.E.U8 R99, desc[UR36][R10.64+0x69] ;  /* 0x000069240a637981 */ /* 0x000f64000c1e1100 */
[----:B-----5:R-:W-:-:S05]  /*3f70*/  PRMT R0, R99, 0x8880, RZ ;  /* 0x0000888063007816 */ /* 0x020fca00000000ff */
[----:B------:R-:W-:-:S07]  /*3f80*/  IMAD R3, R0, R89, RZ ;  /* 0x0000005900037224 */ /* 0x000fce00078e02ff */
.L_x_145:
[----:B------:R-:W-:Y:S05]  /*3f90*/  BSYNC B1 ;  /* 0x0000000000017941 */ /* 0x000fea0003800000 */
.L_x_144:
[----:B------:R-:W-:Y:S01]  /*3fa0*/  @!P3 IMAD R79, R79, R88, R3 ;  /* 0x000000584f4fb224 */ /* 0x000fe200078e0203 */
[----:B------:R-:W-:Y:S04]  /*3fb0*/  BSSY B1, `(.L_x_146) ;  /* 0x0000006000017945 */ /* 0x000fe80003800000 */
[----:B------:R0:W-:Y:S01]  /*3fc0*/  @!P3 STG.E.U8 desc[UR36][R6.64+0x69], R79 ;  /* 0x0000694f0600b986 */ /* 0x0001e2000c101124 */
[----:B------:R-:W-:Y:S05]  /*3fd0*/  @P5 BRA `(.L_x_147) ;  /* 0x00000000000c5947 */ /* 0x000fea0003800000 */
[----:B------:R-:W5:Y:S02]  /*3fe0*/  LDG.E.U8 R99, desc[UR36][R8.64+0x70] ;  /* 0x0000702408637981 */ /* 0x000f64000c1e1100 */
[----:B-----5:R-:W-:-:S05]  /*3ff0*/  PRMT R0, R99, 0x8880, RZ ;  /* 0x0000888063007816 */ /* 0x020fca00000000ff */
[----:B------:R-:W-:-:S07]  /*4000*/  IMAD R3, R0, R89, RZ ;  /* 0x0000005900037224 */ /* 0x000fce00078e02ff */
.L_x_147:
[----:B------:R-:W-:Y:S05]  /*4010*/  BSYNC B1 ;  /* 0x0000000000017941 */ /* 0x000fea0003800000 */
.L_x_146:
[----:B---3--:R-:W-:Y:S01]  /*4020*/  @!P5 IMAD R13, R80, R88, R3 ;  /* 0x00000058500dd224 */ /* 0x008fe200078e0203 */
[----:B------:R-:W-:Y:S04]  /*4030*/  BSSY B1, `(.L_x_148) ;  /* 0x0000006000017945 */ /* 0x000fe80003800000 */
[----:B------:R3:W-:Y:S01]  /*4040*/  @!P5 STG.E.U8 desc[UR36][R4.64+0x70], R13 ;  /* 0x0000700d0400d986 */ /* 0x0007e2000c101124 */
[----:B------:R-:W-:Y:S05]  /*4050*/  @P2 BRA `(.L_x_149) ;  /* 0x00000000000c2947 */ /* 0x000fea0003800000 */
[----:B------:R-:W5:Y:S02]  /*4060*/  LDG.E.U8 R99, desc[UR36][R8.64+0x71] ;  /* 0x0000712408637981 */ /* 0x000f64000c1e1100 */
[----:B-----5:R-:W-:-:S05]  /*4070*/  PRMT R0, R99, 0x8880, RZ ;  /* 0x0000888063007816 */ /* 0x020fca00000000ff */
[----:B------:R-:W-:-:S07]  /*4080*/  IMAD R3, R0, R89, RZ ;  /* 0x0000005900037224 */ /* 0x000fce00078e02ff */
.L_x_149:
[----:B------:R-:W-:Y:S05]  /*4090*/  BSYNC B1 ;  /* 0x0000000000017941 */ /* 0x000fea0003800000 */
.L_x_148:
[----:B------:R-:W-:Y:S01]  /*40a0*/  ISETP.LT.OR P4, PT, R19, 0x71, !P0 ;  /* 0x000000711300780c */ /* 0x000fe20004781670 */
[----:B------:R-:W-:Y:S01]  /*40b0*/  @!P2 IMAD R81, R81, R88, R3 ;  /* 0x000000585151a224 */ /* 0x000fe200078e0203 */
[----:B------:R-:W-:Y:S01]  /*40c0*/  BSSY B1, `(.L_x_150) ;  /* 0x000000a000017945 */ /* 0x000fe20003800000 */
[C---:B------:R-:W-:Y:S02]  /*40d0*/  ISETP.LT.OR P3, PT, R19.reuse, 0x72, !P0 ;  /* 0x000000721300780c */ /* 0x040fe40004761670 */
[C---:B------:R-:W-:Y:S01]  /*40e0*/  ISETP.LT.OR P5, PT, R19.reuse, 0x79, !P0 ;  /* 0x000000791300780c */ /* 0x040fe200047a1670 */
[----:B------:R0:W-:Y:S01]  /*40f0*/  @!P2 STG.E.U8 desc[UR36][R4.64+0x71], R81 ;  /* 0x000071510400a986 */ /* 0x0001e2000c101124 */
[C---:B------:R-:W-:Y:S02]  /*4100*/  ISETP.LT.OR P2, PT, R19.reuse, 0x79, !P1 ;  /* 0x000000791300780c */ /* 0x040fe40004f41670 */
[----:B------:R-:W-:-:S04]  /*4110*/  ISETP.LT.OR P1, PT, R19, 0x7a, !P1 ;  /* 0x0000007a1300780c */ /* 0x000fc80004f21670 */
[----:B------:R-:W-:Y:S09]  /*4120*/  @P4 BRA `(.L_x_151) ;  /* 0x00000000000c4947 */ /* 0x000ff20003800000 */
[----:B------:R-:W5:Y:S02]  /*4130*/  LDG.E.U8 R99, desc[UR36][R10.64+0x70] ;  /* 0x000070240a637981 */ /* 0x000f64000c1e1100 */
[----:B-----5:R-:W-:-:S05]  /*4140*/  PRMT R0, R99, 0x8880, RZ ;  /* 0x0000888063007816 */ /* 0x020fca00000000ff */
[----:B------:R-:W-:-:S07]  /*4150*/  IMAD R3, R0, R89, RZ ;  /* 0x0000005900037224 */ /* 0x000fce00078e02ff */
.L_x_151:
[----:B------:R-:W-:Y:S05]  /*4160*/  BSYNC B1 ;  /* 0x0000000000017941 */ /* 0x000fea0003800000 */
.L_x_150:
[----:B---3--:R-:W-:Y:S01]  /*4170*/  @!P4 IMAD R13, R82, R88, R3 ;  /* 0x00000058520dc224 */ /* 0x008fe200078e0203 */
[----:B------:R-:W-:Y:S04]  /*4180*/  BSSY B1, `(.L_x_152) ;  /* 0x0000006000017945 */ /* 0x000fe80003800000 */
[----:B------:R3:W-:Y:S01]  /*4190*/  @!P4 STG.E.U8 desc[UR36][R6.64+0x70], R13 ;  /* 0x0000700d0600c986 */ /* 0x0007e2000c101124 */
[----:B------:R-:W-:Y:S05]  /*41a0*/  @P3 BRA `(.L_x_153) ;  /* 0x00000000000c3947 */ /* 0x000fea0003800000 */
[----:B------:R-:W5:Y:S02]  /*41b0*/  LDG.E.U8 R99, desc[UR36][R10.64+0x71] ;  /* 0x000071240a637981 */ /* 0x000f64000c1e1100 */
[----:B-----5:R-:W-:-:S05]  /*41c0*/  PRMT R0, R99, 0x8880, RZ ;  /* 0x0000888063007816 */ /* 0x020fca00000000ff */
[----:B------:R-:W-:-:S07]  /*41d0*/  IMAD R3, R0, R89, RZ ;  /* 0x0000005900037224 */ /* 0x000fce00078e02ff */
.L_x_153:
[----:B------:R-:W-:Y:S05]  /*41e0*/  BSYNC B1 ;  /* 0x0000000000017941 */ /* 0x000fea0003800000 */
.L_x_152:
[----:B------:R-:W-:Y:S01]  /*41f0*/  @!P3 IMAD R83, R83, R88, R3 ;  /* 0x000000585353b224 */ /* 0x000fe200078e0203 */
[----:B------:R-:W-:Y:S04]  /*4200*/  BSSY B1, `(.L_x_154) ;  /* 0x0000006000017945 */ /* 0x000fe80003800000 */
[----:B------:R0:W-:Y:S01]  /*4210*/  @!P3 STG.E.U8 desc[UR36][R6.64+0x71], R83 ;  /* 0x000071530600b986 */ /* 0x0001e2000c101124 */
[----:B------:R-:W-:Y:S05]  /*4220*/  @P2 BRA `(.L_x_155) ;  /* 0x00000000000c2947 */ /* 0x000fea0003800000 */
[----:B------:R-:W5:Y:S02]  /*4230*/  LDG.E.U8 R99, desc[UR36][R8.64+0x78] ;  /* 0x0000782408637981 */ /* 0x000f64000c1e1100 */
[----:B-----5:R-:W-:-:S05]  /*4240*/  PRMT R0, R99, 0x8880, RZ ;  /* 0x0000888063007816 */ /* 0x020fca00000000ff */
[----:B------:R-:W-:-:S07]  /*4250*/  IMAD R3, R0, R89, RZ ;  /* 0x0000005900037224 */ /* 0x000fce00078e02ff */
.L_x_155:
[----:B------:R-:W-:Y:S05]  /*4260*/  BSYNC B1 ;  /* 0x0000000000017941 */ /* 0x000fea0003800000 */
.L_x_154:
[----:B---3--:R-:W-:Y:S01]  /*4270*/  @!P2 IMAD R13, R84, R88, R3 ;  /* 0x00000058540da224 */ /* 0x008fe200078e0203 */
[----:B------:R-:W-:Y:S04]  /*4280*/  BSSY B1, `(.L_x_156) ;  /* 0x0000006000017945 */ /* 0x000fe80003800000 */
[----:B------:R3:W-:Y:S01]  /*4290*/  @!P2 STG.E.U8 desc[UR36][R4.64+0x78], R13 ;  /* 0x0000780d0400a986 */ /* 0x0007e2000c101124 */
[----:B------:R-:W-:Y:S05]  /*42a0*/  @P1 BRA `(.L_x_157) ;  /* 0x00000000000c1947 */ /* 0x000fea0003800000 */
[----:B------:R-:W5:Y:S02]  /*42b0*/  LDG.E.U8 R99, desc[UR36][R8.64+0x79] ;  /* 0x0000792408637981 */ /* 0x000f64000c1e1100 */
[----:B-----5:R-:W-:-:S05]  /*42c0*/  PRMT R0, R99, 0x8880, RZ ;  /* 0x0000888063007816 */ /* 0x020fca00000000ff */
[----:B------:R-:W-:-:S07]  /*42d0*/  IMAD R3, R0, R89, RZ ;  /* 0x0000005900037224 */ /* 0x000fce00078e02ff */
.L_x_157:
[----:B------:R-:W-:Y:S05]  /*42e0*/  BSYNC B1 ;  /* 0x0000000000017941 */ /* 0x000fea0003800000 */
.L_x_156:
[----:B------:R-:W-:Y:S01]  /*42f0*/  @!P1 IMAD R85, R85, R88, R3 ;  /* 0x0000005855559224 */ /* 0x000fe200078e0203 */
[----:B------:R-:W-:Y:S04]  /*4300*/  BSSY B1, `(.L_x_158) ;  /* 0x0000006000017945 */ /* 0x000fe80003800000 */
[----:B------:R0:W-:Y:S01]  /*4310*/  @!P1 STG.E.U8 desc[UR36][R4.64+0x79], R85 ;  /* 0x0000795504009986 */ /* 0x0001e2000c101124 */
[----:B------:R-:W-:Y:S05]  /*4320*/  @P5 BRA `(.L_x_159) ;  /* 0x00000000000c5947 */ /* 0x000fea0003800000 */
[----:B------:R-:W5:Y:S02]  /*4330*/  LDG.E.U8 R99, desc[UR36][R10.64+0x78] ;  /* 0x000078240a637981 */ /* 0x000f64000c1e1100 */
[----:B-----5:R-:W-:-:S05]  /*4340*/  PRMT R0, R99, 0x8880, RZ ;  /* 0x0000888063007816 */ /* 0x020fca00000000ff */
[----:B------:R-:W-:-:S07]  /*4350*/  IMAD R3, R0, R89, RZ ;  /* 0x0000005900037224 */ /* 0x000fce00078e02ff */
.L_x_159:
[----:B------:R-:W-:Y:S05]  /*4360*/  BSYNC B1 ;  /* 0x0000000000017941 */ /* 0x000fea0003800000 */
.L_x_158:
[----:B0123--:R-:W-:Y:S01]  /*4370*/  @!P5 IMAD R5, R86, R88, R3 ;  /* 0x000000585605d224 */ /* 0x00ffe200078e0203 */
[----:B------:R-:W-:Y:S01]  /*4380*/  ISETP.LT.OR P0, PT, R19, 0x7a, !P0 ;  /* 0x0000007a1300780c */ /* 0x000fe20004701670 */
[----:B------:R-:W-:Y:S03]  /*4390*/  BSSY B1, `(.L_x_160) ;  /* 0x0000006000017945 */ /* 0x000fe60003800000 */
[----:B------:R0:W-:Y:S09]  /*43a0*/  @!P5 STG.E.U8 desc[UR36][R6.64+0x78], R5 ;  /* 0x000078050600d986 */ /* 0x0001f2000c101124 */
[----:B------:R-:W-:Y:S05]  /*43b0*/  @P0 BRA `(.L_x_161) ;  /* 0x00000000000c0947 */ /* 0x000fea0003800000 */
[----:B------:R-:W2:Y:S02]  /*43c0*/  LDG.E.U8 R99, desc[UR36][R10.64+0x79] ;  /* 0x000079240a637981 */ /* 0x000ea4000c1e1100 */
[----:B--2---:R-:W-:-:S05]  /*43d0*/  PRMT R0, R99, 0x8880, RZ ;  /* 0x0000888063007816 */ /* 0x004fca00000000ff */
[----:B------:R-:W-:-:S07]  /*43e0*/  IMAD R3, R0, R89, RZ ;  /* 0x0000005900037224 */ /* 0x000fce00078e02ff */
.L_x_161:
[----:B------:R-:W-:Y:S05]  /*43f0*/  BSYNC B1 ;  /* 0x0000000000017941 */ /* 0x000fea0003800000 */
.L_x_160:
[----:B------:R-:W-:Y:S01]  /*4400*/  IMAD R3, R87, R88, R3 ;  /* 0x0000005857037224 */ /* 0x000fe200078e0203 */
[----:B------:R-:W-:Y:S06]  /*4410*/  @P0 BRA `(.L_x_162) ;  /* 0x0000000c00100947 */ /* 0x000fec0003800000 */
[----:B------:R1:W-:Y:S01]  /*4420*/  STG.E.U8 desc[UR36][R6.64+0x79], R3 ;  /* 0x0000790306007986 */ /* 0x0003e2000c101124 */
[----:B------:R-:W-:Y:S05]  /*4430*/  BRA `(.L_x_162) ;  /* 0x0000000c00087947 */ /* 0x000fea0003800000 */
.L_x_33:
[C---:B------:R-:W-:Y:S02]  /*4440*/  ISETP.GE.AND P1, PT, R20.reuse, 0x1, PT ;  /* 0x000000011400780c */ /* 0x040fe40003f26270 */
[----:B------:R-:W-:Y:S02]  /*4450*/  ISETP.GE.AND P0, PT, R20, 0x9, PT ;  /* 0x000000091400780c */ /* 0x000fe40003f06270 */
[C---:B------:R-:W-:Y:S02]  /*4460*/  ISETP.LT.OR P4, PT, R19.reuse, 0x1, !P1 ;  /* 0x000000011300780c */ /* 0x040fe40004f81670 */
[C---:B------:R-:W-:Y:S02]  /*4470*/  ISETP.LT.OR P3, PT, R19.reuse, 0x2, !P1 ;  /* 0x000000021300780c */ /* 0x040fe40004f61670 */
[C---:B------:R-:W-:Y:S02]  /*4480*/  ISETP.LT.OR P2, PT, R19.reuse, 0x1, !P0 ;  /* 0x000000011300780c */ /* 0x040fe40004741670 */
[----:B------:R-:W-:-:S07]  /*4490*/  ISETP.LT.OR P5, PT, R19, 0x2, !P0 ;  /* 0x000000021300780c */ /* 0x000fce00047a1670 */
[-C--:B------:R-:W-:Y:S02]  /*44a0*/  @!P4 IMAD R3, R24, R88.reuse, RZ ;  /* 0x000000581803c224 */ /* 0x080fe400078e02ff */
[-C--:B------:R-:W-:Y:S02]  /*44b0*/  @!P3 IMAD R25, R25, R88.reuse, RZ ;  /* 0x000000581919b224 */ /* 0x080fe400078e02ff */
[-C--:B------:R-:W-:Y:S01]  /*44c0*/  @!P2 IMAD R9, R26, R88.reuse, RZ ;  /* 0x000000581a09a224 */ /* 0x080fe200078e02ff */
[----:B------:R0:W-:Y:S01]  /*44d0*/  @!P4 STG.E.U8 desc[UR36][R4.64], R3 ;  /* 0x000000030400c986 */ /* 0x0001e2000c101124 */
[----:B------:R-:W-:Y:S01]  /*44e0*/  ISETP.LT.OR P4, PT, R19, 0x9, !P1 ;  /* 0x000000091300780c */ /* 0x000fe20004f81670 */
[----:B------:R-:W-:Y:S02]  /*44f0*/  @!P5 IMAD R27, R27, R88, RZ ;  /* 0x000000581b1bd224 */ /* 0x000fe400078e02ff */
[----:B------:R-:W-:Y:S01]  /*4500*/  @!P3 STG.E.U8 desc[UR36][R4.64+0x1], R25 ;  /* 0x000001190400b986 */ /* 0x000fe2000c101124 */
[----:B------:R-:W-:-:S03]  /*4510*/  ISETP.LT.OR P3, PT, R19, 0xa, !P1 ;  /* 0x0000000a1300780c */ /* 0x000fc60004f61670 */
[----:B------:R1:W-:Y:S01]  /*4520*/  @!P2 STG.E.U8 desc[UR36][R6.64], R9 ;  /* 0x000000090600a986 */ /* 0x0003e2000c101124 */
[----:B------:R-:W-:-:S03]  /*4530*/  ISETP.LT.OR P2, PT, R19, 0x9, !P0 ;  /* 0x000000091300780c */ /* 0x000fc60004741670 */
[----:B------:R-:W-:Y:S01]  /*4540*/  @!P5 STG.E.U8 desc[UR36][R6.64+0x1], R27 ;  /* 0x0000011b0600d986 */ /* 0x000fe2000c101124 */
[----:B------:R-:W-:Y:S01]  /*4550*/  ISETP.LT.OR P5, PT, R19, 0xa, !P0 ;  /* 0x0000000a1300780c */ /* 0x000fe200047a1670 */
[----:B------:R-:W-:-:S04]  /*4560*/  @!P4 IMAD R11, R28, R88, RZ ;  /* 0x000000581c0bc224 */ /* 0x000fc800078e02ff */
[-C--:B------:R-:W-:Y:S01]  /*4570*/  @!P3 IMAD R29, R29, R88.reuse, RZ ;  /* 0x000000581d1db224 */ /* 0x080fe200078e02ff */
[----:B------:R-:W-:Y:S01]  /*4580*/  @!P4 STG.E.U8 desc[UR36][R4.64+0x8], R11 ;  /* 0x0000080b0400c986 */ /* 0x000fe2000c101124 */
[C---:B------:R-:W-:Y:S02]  /*4590*/  ISETP.LT.OR P4, PT, R19.reuse, 0x11, !P1 ;  /* 0x000000111300780c */ /* 0x040fe40004f81670 */
[-C--:B0-----:R-:W-:Y:S01]  /*45a0*/  @!P2 IMAD R3, R30, R88.reuse, RZ ;  /* 0x000000581e03a224 */ /* 0x081fe200078e02ff */
[----:B------:R-:W-:Y:S01]  /*45b0*/  @!P3 STG.E.U8 desc[UR36][R4.64+0x9], R29 ;  /* 0x0000091d0400b986 */ /* 0x000fe2000c101124 */
[----:B------:R-:W-:Y:S02]  /*45c0*/  ISETP.LT.OR P3, PT, R19, 0x12, !P1 ;  /* 0x000000121300780c */ /* 0x000fe40004f61670 */
[----:B------:R-:W-:Y:S01]  /*45d0*/  @!P5 IMAD R31, R31, R88, RZ ;  /* 0x000000581f1fd224 */ /* 0x000fe200078e02ff */
[----:B------:R0:W-:Y:S01]  /*45e0*/  @!P2 STG.E.U8 desc[UR36][R6.64+0x8], R3 ;  /* 0x000008030600a986 */ /* 0x0001e2000c101124 */
[----:B------:R-:W-:-:S03]  /*45f0*/  ISETP.LT.OR P2, PT, R19, 0x11, !P0 ;  /* 0x000000111300780c */ /* 0x000fc60004741670 */
[----:B------:R-:W-:Y:S01]  /*4600*/  @!P5 STG.E.U8 desc[UR36][R6.64+0x9], R31 ;  /* 0x0000091f0600d986 */ /* 0x000fe2000c101124 */
[----:B------:R-:W-:Y:S01]  /*4610*/  ISETP.LT.OR P5, PT, R19, 0x12, !P0 ;  /* 0x000000121300780c */ /* 0x000fe200047a1670 */
[----:B-1----:R-:W-:-:S04]  /*4620*/  @!P4 IMAD R9, R32, R88, RZ ;  /* 0x000000582009c224 */ /* 0x002fc800078e02ff */
        /* <DEDUP_REMOVED lines=109> */
[----:B------:R1:W-:Y:S01]  /*4d00*/  @!P4 STG.E.U8 desc[UR36][R4.64+0x58], R11 ;  /* 0x0000580b0400c986 */ /* 0x0003e2000c101124 */
        /* <DEDUP_REMOVED lines=13> */
[-C--:B-1----:R-:W-:Y:S01]  /*4de0*/  @!P2 IMAD R11, R74, R88.reuse, RZ ;  /* 0x000000584a0ba224 */ /* 0x082fe200078e02ff */
[----:B------:R-:W-:Y:S01]  /*4df0*/  @!P3 STG.E.U8 desc[UR36][R4.64+0x61], R73 ;  /* 0x000061490400b986 */ /* 0x000fe2000c101124 */
[----:B------:R-:W-:Y:S02]  /*4e00*/  ISETP.LT.OR P3, PT, R19, 0x6a, !P1 ;  /* 0x0000006a1300780c */ /* 0x000fe40004f61670 */
[----:B------:R-:W-:Y:S01]  /*4e10*/  @!P5 IMAD R75, R75, R88, RZ ;  /* 0x000000584b4bd224 */ /* 0x000fe200078e02ff */
[----:B------:R1:W-:Y:S01]  /*4e20*/  @!P2 STG.E.U8 desc[UR36][R6.64+0x60], R11 ;  /* 0x0000600b0600a986 */ /* 0x0003e2000c101124 */
[----:B------:R-:W-:-:S03]  /*4e30*/  ISETP.LT.OR P2, PT, R19, 0x69, !P0 ;  /* 0x000000691300780c */ /* 0x000fc60004741670 */
[----:B------:R-:W-:Y:S01]  /*4e40*/  @!P5 STG.E.U8 desc[UR36][R6.64+0x61], R75 ;  /* 0x0000614b0600d986 */ /* 0x000fe2000c101124 */
[----:B------:R-:W-:Y:S01]  /*4e50*/  ISETP.LT.OR P5, PT, R19, 0x6a, !P0 ;  /* 0x0000006a1300780c */ /* 0x000fe200047a1670 */
[----:B0-----:R-:W-:-:S04]  /*4e60*/  @!P4 IMAD R3, R76, R88, RZ ;  /* 0x000000584c03c224 */ /* 0x001fc800078e02ff */
[-C--:B------:R-:W-:Y:S01]  /*4e70*/  @!P3 IMAD R77, R77, R88.reuse, RZ ;  /* 0x000000584d4db224 */ /* 0x080fe200078e02ff */
[----:B------:R0:W-:Y:S01]  /*4e80*/  @!P4 STG.E.U8 desc[UR36][R4.64+0x68], R3 ;  /* 0x000068030400c986 */ /* 0x0001e2000c101124 */
[C---:B------:R-:W-:Y:S02]  /*4e90*/  ISETP.LT.OR P4, PT, R19.reuse, 0x72, !P1 ;  /* 0x000000721300780c */ /* 0x040fe40004f81670 */
[-C--:B--2---:R-:W-:Y:S01]  /*4ea0*/  @!P2 IMAD R9, R78, R88.reuse, RZ ;  /* 0x000000584e09a224 */ /* 0x084fe200078e02ff */
[----:B------:R-:W-:Y:S01]  /*4eb0*/  @!P3 STG.E.U8 desc[UR36][R4.64+0x69], R77 ;  /* 0x0000694d0400b986 */ /* 0x000fe2000c101124 */
[----:B------:R-:W-:Y:S02]  /*4ec0*/  ISETP.LT.OR P3, PT, R19, 0x71, !P1 ;  /* 0x000000711300780c */ /* 0x000fe40004f61670 */
[----:B------:R-:W-:Y:S01]  /*4ed0*/  @!P5 IMAD R79, R79, R88, RZ ;  /* 0x000000584f4fd224 */ /* 0x000fe200078e02ff */
[----:B------:R-:W-:Y:S01]  /*4ee0*/  @!P2 STG.E.U8 desc[UR36][R6.64+0x68], R9 ;  /* 0x000068090600a986 */ /* 0x000fe2000c101124 */
[----:B------:R-:W-:-:S03]  /*4ef0*/  ISETP.LT.OR P2, PT, R19, 0x71, !P0 ;  /* 0x000000711300780c */ /* 0x000fc60004741670 */
[----:B------:R-:W-:Y:S01]  /*4f00*/  @!P5 STG.E.U8 desc[UR36][R6.64+0x69], R79 ;  /* 0x0000694f0600d986 */ /* 0x000fe2000c101124 */
[----:B------:R-:W-:Y:S01]  /*4f10*/  ISETP.LT.OR P5, PT, R19, 0x79, !P0 ;  /* 0x000000791300780c */ /* 0x000fe200047a1670 */
[----:B------:R-:W-:-:S04]  /*4f20*/  @!P4 IMAD R81, R81, R88, RZ ;  /* 0x000000585151c224 */ /* 0x000fc800078e02ff */
[-C--:B-1----:R-:W-:Y:S01]  /*4f30*/  @!P3 IMAD R11, R80, R88.reuse, RZ ;  /* 0x00000058500bb224 */ /* 0x082fe200078e02ff */
[----:B------:R-:W-:Y:S01]  /*4f40*/  @!P4 STG.E.U8 desc[UR36][R4.64+0x71], R81 ;  /* 0x000071510400c986 */ /* 0x000fe2000c101124 */
[C---:B------:R-:W-:Y:S02]  /*4f50*/  ISETP.LT.OR P4, PT, R19.reuse, 0x72, !P0 ;  /* 0x000000721300780c */ /* 0x040fe40004781670 */
[C---:B------:R-:W-:Y:S01]  /*4f60*/  ISETP.LT.OR P0, PT, R19.reuse, 0x7a, !P0 ;  /* 0x0000007a1300780c */ /* 0x040fe20004701670 */
[----:B------:R1:W-:Y:S01]  /*4f70*/  @!P3 STG.E.U8 desc[UR36][R4.64+0x70], R11 ;  /* 0x0000700b0400b986 */ /* 0x0003e2000c101124 */
[C---:B------:R-:W-:Y:S01]  /*4f80*/  ISETP.LT.OR P3, PT, R19.reuse, 0x79, !P1 ;  /* 0x000000791300780c */ /* 0x040fe20004f61670 */
[----:B0-----:R-:W-:Y:S01]  /*4f90*/  @!P2 IMAD R3, R82, R88, RZ ;  /* 0x000000585203a224 */ /* 0x001fe200078e02ff */
[----:B------:R-:W-:-:S04]  /*4fa0*/  ISETP.LT.OR P1, PT, R19, 0x7a, !P1 ;  /* 0x0000007a1300780c */ /* 0x000fc80004f21670 */
[----:B------:R2:W-:Y:S03]  /*4fb0*/  @!P2 STG.E.U8 desc[UR36][R6.64+0x70], R3 ;  /* 0x000070030600a986 */ /* 0x0005e6000c101124 */
[-C--:B------:R-:W-:Y:S02]  /*4fc0*/  @!P4 IMAD R83, R83, R88.reuse, RZ ;  /* 0x000000585353c224 */ /* 0x080fe400078e02ff */
[-C--:B-1----:R-:W-:Y:S02]  /*4fd0*/  @!P5 IMAD R11, R86, R88.reuse, RZ ;  /* 0x00000058560bd224 */ /* 0x082fe400078e02ff */
[-C--:B------:R-:W-:Y:S01]  /*4fe0*/  @!P3 IMAD R9, R84, R88.reuse, RZ ;  /* 0x000000585409b224 */ /* 0x080fe200078e02ff */
[----:B------:R2:W-:Y:S01]  /*4ff0*/  @!P4 STG.E.U8 desc[UR36][R6.64+0x71], R83 ;  /* 0x000071530600c986 */ /* 0x0005e2000c101124 */
[-C--:B------:R-:W-:Y:S02]  /*5000*/  @!P1 IMAD R85, R85, R88.reuse, RZ ;  /* 0x0000005855559224 */ /* 0x080fe400078e02ff */
[----:B------:R-:W-:Y:S01]  /*5010*/  @!P0 IMAD R87, R87, R88, RZ ;  /* 0x0000005857578224 */ /* 0x000fe200078e02ff */
[----:B------:R2:W-:Y:S04]  /*5020*/  @!P3 STG.E.U8 desc[UR36][R4.64+0x78], R9 ;  /* 0x000078090400b986 */ /* 0x0005e8000c101124 */
[----:B------:R2:W-:Y:S04]  /*5030*/  @!P1 STG.E.U8 desc[UR36][R4.64+0x79], R85 ;  /* 0x0000795504009986 */ /* 0x0005e8000c101124 */
[----:B------:R2:W-:Y:S04]  /*5040*/  @!P5 STG.E.U8 desc[UR36][R6.64+0x78], R11 ;  /* 0x0000780b0600d986 */ /* 0x0005e8000c101124 */
[----:B------:R2:W-:Y:S02]  /*5050*/  @!P0 STG.E.U8 desc[UR36][R6.64+0x79], R87 ;  /* 0x0000795706008986 */ /* 0x0005e4000c101124 */
.L_x_162:
[----:B------:R-:W-:Y:S05]  /*5060*/  BSYNC B0 ;  /* 0x0000000000007941 */ /* 0x000fea0003800000 */
.L_x_32:
[----:B0-2---:R-:W2:Y:S01]  /*5070*/  LDL.64 R4, [R1] ;  /* 0x0000000001047983 */ /* 0x005ea20000100a00 */
[----:B------:R-:W-:Y:S01]  /*5080*/  ULDC.64 UR4, c[0x0][0x650] ;  /* 0x0001940000047ab9 */ /* 0x000fe20000000a00 */
[----:B------:R-:W-:Y:S02]  /*5090*/  IMAD.U32 R0, RZ, RZ, UR44 ;  /* 0x0000002cff007e24 */ /* 0x000fe4000f8e00ff */
[----:B------:R-:W-:Y:S02]  /*50a0*/  IMAD.MOV.U32 R22, RZ, RZ, -0x1 ;  /* 0xffffffffff167424 */ /* 0x000fe400078e00ff */
[----:B------:R0:W-:Y:S01]  /*50b0*/  SYNCS.ARRIVE.TRANS64.A1T0 RZ, [R0+UR47], RZ ;  /* 0x000000ff00ff79a7 */ /* 0x0001e2000810002f */
[----:B------:R-:W-:Y:S02]  /*50c0*/  IMAD.MOV.U32 R19, RZ, RZ, -0x1 ;  /* 0xffffffffff137424 */ /* 0x000fe400078e00ff */
[----:B------:R-:W-:Y:S01]  /*50d0*/  IMAD.MOV.U32 R18, RZ, RZ, -0x1 ;  /* 0xffffffffff127424 */ /* 0x000fe200078e00ff */
[----:B0-----:R-:W-:-:S02]  /*50e0*/  PRMT R0, RZ, 0x7610, R0 ;  /* 0x00007610ff007816 */ /* 0x001fc40000000000 */
[----:B--2---:R-:W-:-:S05]  /*50f0*/  LEA R16, P0, R4, R16, 0x1 ;  /* 0x0000001004107211 */ /* 0x004fca00078008ff */
[----:B------:R-:W-:Y:S01]  /*5100*/  IMAD.X R17, R96, 0x1, R17, P0 ;  /* 0x0000000160117824 */ /* 0x000fe200000e0611 */
[----:B------:R-:W-:-:S04]  /*5110*/  ISETP.GE.U32.AND P0, PT, R16, UR4, PT ;  /* 0x0000000410007c0c */ /* 0x000fc8000bf06070 */
[----:B------:R-:W-:-:S13]  /*5120*/  ISETP.GE.U32.AND.EX P0, PT, R17, UR5, PT, P0 ;  /* 0x0000000511007c0c */ /* 0x000fda000bf06100 */
[----:B------:R-:W-:Y:S05]  /*5130*/  @P0 BRA `(.L_x_163) ;  /* 0x0000000400500947 */ /* 0x000fea0003800000 */
[----:B------:R-:W0:Y:S01]  /*5140*/  LDC.64 R10, c[0x0][0x628] ;  /* 0x00018a00ff0a7b82 */ /* 0x000e220000000a00 */
[----:B------:R-:W2:Y:S01]  /*5150*/  S2R R19, SR_CTAID.X ;  /* 0x0000000000137919 */ /* 0x000ea20000002500 */
[----:B------:R-:W-:Y:S02]  /*5160*/  IMAD.MOV.U32 R8, RZ, RZ, R16 ;  /* 0x000000ffff087224 */ /* 0x000fe400078e0010 */
[----:B------:R-:W-:Y:S01]  /*5170*/  IMAD.MOV.U32 R9, RZ, RZ, R17 ;  /* 0x000000ffff097224 */ /* 0x000fe200078e0011 */
[----:B------:R-:W3:Y:S03]  /*5180*/  S2R R20, SR_CTAID.Y ;  /* 0x0000000000147919 */ /* 0x000ee60000002600 */
[----:B------:R-:W1:Y:S08]  /*5190*/  LDC R0, c[0x0][0x630] ;  /* 0x00018c00ff007b82 */ /* 0x000e700000000800 */
[----:B------:R-:W1:Y:S01]  /*51a0*/  LDC.64 R14, c[0x0][0x620] ;  /* 0x00018800ff0e7b82 */ /* 0x000e620000000a00 */
[----:B0-----:R-:W-:-:S04]  /*51b0*/  ISETP.NE.U32.AND P0, PT, R10, RZ, PT ;  /* 0x000000ff0a00720c */ /* 0x001fc80003f05070 */
[----:B------:R-:W-:-:S13]  /*51c0*/  ISETP.NE.AND.EX P0, PT, R11, RZ, PT, P0 ;  /* 0x000000ff0b00720c */ /* 0x000fda0003f05300 */
[----:B-123--:R-:W-:Y:S05]  /*51d0*/  @!P0 BRA `(.L_x_164) ;  /* 0x0000000000288947 */ /* 0x00efea0003800000 */
[----:B------:R-:W0:Y:S02]  /*51e0*/  LDC R3, c[0x0][0x634] ;  /* 0x00018d00ff037b82 */ /* 0x000e240000000800 */
[----:B0-----:R-:W-:-:S05]  /*51f0*/  IADD3 R3, P0, R16, R3, RZ ;  /* 0x0000000310037210 */ /* 0x001fca0007f1e0ff */
[----:B------:R-:W-:-:S04]  /*5200*/  IMAD.X R13, RZ, RZ, R17, P0 ;  /* 0x000000ffff0d7224 */ /* 0x000fc800000e0611 */
[----:B------:R-:W-:-:S04]  /*5210*/  IMAD.WIDE.U32 R4, R13, R10, RZ ;  /* 0x0000000a0d047225 */ /* 0x000fc800078e00ff */
[----:B----4-:R-:W-:-:S04]  /*5220*/  IMAD.WIDE.U32 R6, P0, R3, R11, R4 ;  /* 0x0000000b03067225 */ /* 0x010fc80007800004 */
[----:B------:R-:W-:-:S04]  /*5230*/  IMAD.WIDE.U32 R4, R3, R10, RZ ;  /* 0x0000000a03047225 */ /* 0x000fc800078e00ff */
[----:B------:R-:W-:Y:S01]  /*5240*/  IMAD.X R9, RZ, RZ, RZ, P0 ;  /* 0x000000ffff097224 */ /* 0x000fe200000e06ff */
[----:B------:R-:W-:Y:S01]  /*5250*/  IADD3 RZ, P0, R5, R6, RZ ;  /* 0x0000000605ff7210 */ /* 0x000fe20007f1e0ff */
[----:B------:R-:W-:-:S04]  /*5260*/  IMAD.MOV.U32 R8, RZ, RZ, R7 ;  /* 0x000000ffff087224 */ /* 0x000fc800078e0007 */
[----:B------:R-:W-:-:S08]  /*5270*/  IMAD.WIDE.U32.X R8, R13, R11, R8, P0 ;  /* 0x0000000b0d087225 */ /* 0x000fd000000e0408 */
.L_x_164:
[-CC-:B------:R-:W-:Y:S01]  /*5280*/  SHF.R.U64 R18, R8, R0.reuse, R9.reuse ;  /* 0x0000000008127219 */ /* 0x180fe20000001209 */
[----:B------:R-:W0:Y:S01]  /*5290*/  LDC.64 R24, c[0x0][0x640] ;  /* 0x00019000ff187b82 */ /* 0x000e220000000a00 */
[----:B------:R-:W-:Y:S01]  /*52a0*/  SHF.R.U32.HI R0, RZ, R0, R9 ;  /* 0x00000000ff007219 */ /* 0x000fe20000011609 */
[----:B------:R-:W-:Y:S01]  /*52b0*/  ULDC UR4, c[0x0][0x150] ;  /* 0x0000540000047ab9 */ /* 0x000fe20000000800 */
[----:B------:R-:W-:Y:S02]  /*52c0*/  IADD3 R3, P0, RZ, -R18, RZ ;  /* 0x80000012ff037210 */ /* 0x000fe40007f1e0ff */
[----:B----4-:R-:W-:-:S03]  /*52d0*/  I2FP.F32.U32 R7, R19 ;  /* 0x0000001300077245 */ /* 0x010fc60000201000 */
[----:B------:R-:W1:Y:S01]  /*52e0*/  LDC R6, c[0x0][0x618] ;  /* 0x00018600ff067b82 */ /* 0x000e620000000800 */
[----:B------:R-:W-:Y:S02]  /*52f0*/  IMAD.X R5, RZ, RZ, ~R0, P0 ;  /* 0x000000ffff057224 */ /* 0x000fe400000e0e00 */
[----:B------:R-:W-:Y:S01]  /*5300*/  FMUL R7, R7, UR4 ;  /* 0x0000000407077c20 */ /* 0x000fe20008400000 */
[----:B------:R-:W-:Y:S01]  /*5310*/  ULDC UR4, c[0x0][0x154] ;  /* 0x0000550000047ab9 */ /* 0x000fe20000000800 */
[-C--:B------:R-:W-:Y:S02]  /*5320*/  IMAD R0, R5, R14.reuse, RZ ;  /* 0x0000000e05007224 */ /* 0x080fe400078e02ff */
[C---:B------:R-:W-:Y:S01]  /*5330*/  IMAD.WIDE.U32 R4, R3.reuse, R14, R16 ;  /* 0x0000000e03047225 */ /* 0x040fe200078e0010 */
[----:B------:R-:W2:Y:S01]  /*5340*/  LDC R8, c[0x0][0x608] ;  /* 0x00018200ff087b82 */ /* 0x000ea20000000800 */
[----:B------:R-:W3:Y:S02]  /*5350*/  F2I.U32.TRUNC.NTZ R7, R7 ;  /* 0x0000000700077305 */ /* 0x000ee4000020f000 */
[----:B------:R-:W-:-:S04]  /*5360*/  IMAD R3, R3, R15, R0 ;  /* 0x0000000f03037224 */ /* 0x000fc800078e0200 */
[----:B------:R-:W-:Y:S01]  /*5370*/  IMAD.IADD R3, R5, 0x1, R3 ;  /* 0x0000000105037824 */ /* 0x000fe200078e0203 */
[----:B------:R-:W4:Y:S01]  /*5380*/  LDC R22, c[0x0][0x658] ;  /* 0x00019600ff167b82 */ /* 0x000f220000000800 */
[----:B------:R-:W-:Y:S02]  /*5390*/  I2FP.F32.U32 R5, R20 ;  /* 0x0000001400057245 */ /* 0x000fe40000201000 */
[----:B0-----:R-:W-:-:S04]  /*53a0*/  ISETP.NE.U32.AND P0, PT, R24, RZ, PT ;  /* 0x000000ff1800720c */ /* 0x001fc80003f05070 */
[----:B------:R-:W-:Y:S01]  /*53b0*/  ISETP.NE.AND.EX P0, PT, R25, RZ, PT, P0 ;  /* 0x000000ff1900720c */ /* 0x000fe20003f05300 */
[----:B------:R-:W0:Y:S01]  /*53c0*/  LDC R0, c[0x0][0x144] ;  /* 0x00005100ff007b82 */ /* 0x000e220000000800 */
[-C--:B-1----:R-:W-:Y:S01]  /*53d0*/  SHF.R.U64 R10, R4, R6.reuse, R3 ;  /* 0x00000006040a7219 */ /* 0x082fe20000001203 */
[----:B---3--:R-:W-:Y:S01]  /*53e0*/  IMAD.MOV R7, RZ, RZ, -R7 ;  /* 0x000000ffff077224 */ /* 0x008fe200078e0a07 */
[----:B------:R-:W-:Y:S01]  /*53f0*/  SHF.R.U32.HI R3, RZ, R6, R3 ;  /* 0x00000006ff037219 */ /* 0x000fe20000011603 */
[----:B------:R-:W-:-:S04]  /*5400*/  FMUL R6, R5, UR4 ;  /* 0x0000000405067c20 */ /* 0x000fc80008400000 */
[----:B------:R-:W1:Y:S01]  /*5410*/  LDC R15, c[0x0][0x148] ;  /* 0x00005200ff0f7b82 */ /* 0x000e620000000800 */
[----:B------:R3:W0:Y:S01]  /*5420*/  F2I.U32.TRUNC.NTZ R14, R6 ;  /* 0x00000006000e7305 */ /* 0x000622000020f000 */
[-CC-:B--2---:R-:W-:Y:S02]  /*5430*/  SHF.R.U64 R12, R10, R8.reuse, R3.reuse ;  /* 0x000000080a0c7219 */ /* 0x184fe40000001203 */
[----:B------:R-:W-:-:S04]  /*5440*/  SHF.R.U32.HI R3, RZ, R8, R3 ;  /* 0x00000008ff037219 */ /* 0x000fc80000011603 */
[----:B------:R-:W2:Y:S01]  /*5450*/  LDC R21, c[0x0][0x600] ;  /* 0x00018000ff157b82 */ /* 0x000ea20000000800 */
[-CC-:B----4-:R-:W-:Y:S02]  /*5460*/  SHF.R.U64 R13, R12, R22.reuse, R3.reuse ;  /* 0x000000160c0d7219 */ /* 0x190fe40000001203 */
[----:B------:R-:W-:-:S03]  /*5470*/  SHF.R.U32.HI R5, RZ, R22, R3 ;  /* 0x00000016ff057219 */ /* 0x000fc60000011603 */
[----:B------:R-:W-:Y:S02]  /*5480*/  IMAD.MOV.U32 R4, RZ, RZ, R13 ;  /* 0x000000ffff047224 */ /* 0x000fe400078e000d */
[----:B------:R-:W4:Y:S01]  /*5490*/  LDC R26, c[0x0][0x648] ;  /* 0x00019200ff1a7b82 */ /* 0x000f220000000800 */
[----:B0-----:R-:W-:-:S07]  /*54a0*/  IMAD R22, R0, R7, R19 ;  /* 0x0000000700167224 */ /* 0x001fce00078e0213 */
[----:B------:R-:W0:Y:S08]  /*54b0*/  LDC R27, c[0x0][0x638] ;  /* 0x00018e00ff1b7b82 */ /* 0x000e300000000800 */
[----:B------:R-:W0:Y:S01]  /*54c0*/  LDC R28, c[0x0][0x610] ;  /* 0x00018400ff1c7b82 */ /* 0x000e220000000800 */
[----:B-1-3--:R-:W-:Y:S05]  /*54d0*/  @!P0 BRA `(.L_x_165) ;  /* 0x0000000000288947 */ /* 0x00afea0003800000 */
[----:B------:R-:W1:Y:S02]  /*54e0*/  LDC R0, c[0x0][0x64c] ;  /* 0x00019300ff007b82 */ /* 0x000e640000000800 */
[----:B-1----:R-:W-:-:S05]  /*54f0*/  IADD3 R3, P0, R13, R0, RZ ;  /* 0x000000000d037210 */ /* 0x002fca0007f1e0ff */
        /* <DEDUP_REMOVED lines=8> */
.L_x_165:
[----:B------:R-:W-:Y:S01]  /*5580*/  ISETP.NE.AND P0, PT, R2, 0x1, PT ;  /* 0x000000010200780c */ /* 0x000fe20003f05270 */
[----:B------:R-:W-:Y:S01]  /*5590*/  IMAD.MOV R14, RZ, RZ, -R14 ;  /* 0x000000ffff0e7224 */ /* 0x000fe200078e0a0e */
[----:B----4-:R-:W-:Y:S01]  /*55a0*/  SHF.R.U64 R0, R4, R26, R5 ;  /* 0x0000001a04007219 */ /* 0x010fe20000001205 */
[----:B--2---:R-:W-:Y:S01]  /*55b0*/  VIADD R5, R21, 0xffffffff ;  /* 0xffffffff15057836 */ /* 0x004fe20000000000 */
[----:B------:R-:W-:-:S03]  /*55c0*/  LOP3.LUT R3, R12, R97, RZ, 0xc0, !PT ;  /* 0x000000610c037212 */ /* 0x000fc600078ec0ff */
[----:B------:R-:W-:Y:S01]  /*55d0*/  IMAD.MOV R4, RZ, RZ, -R0 ;  /* 0x000000ffff047224 */ /* 0x000fe200078e0a00 */
[----:B------:R-:W-:Y:S01]  /*55e0*/  LOP3.LUT R5, R10, R5, RZ, 0xc0, !PT ;  /* 0x000000050a057212 */ /* 0x000fe200078ec0ff */
[----:B------:R-:W-:Y:S02]  /*55f0*/  IMAD R3, R94, R0, R3 ;  /* 0x000000005e037224 */ /* 0x000fe400078e0203 */
[----:B0-----:R-:W-:Y:S02]  /*5600*/  IMAD R0, R4, R27, R13 ;  /* 0x0000001b04007224 */ /* 0x001fe400078e020d */
[----:B------:R-:W-:Y:S02]  /*5610*/  @P0 IMAD R22, R15, R14, R20 ;  /* 0x0000000e0f160224 */ /* 0x000fe400078e0214 */
[----:B------:R-:W-:Y:S02]  /*5620*/  IMAD.MOV.U32 R4, RZ, RZ, 0x1 ;  /* 0x00000001ff047424 */ /* 0x000fe400078e00ff */
[----:B------:R-:W-:-:S02]  /*5630*/  IMAD R22, R3, R28, R22 ;  /* 0x0000001c03167224 */ /* 0x000fc400078e0216 */
[----:B------:R-:W-:Y:S01]  /*5640*/  IMAD R3, R0, R21, R5 ;  /* 0x0000001500037224 */ /* 0x000fe200078e0205 */
[----:B------:R-:W-:-:S04]  /*5650*/  PRMT R0, R4, 0x7610, R0 ;  /* 0x0000761004007816 */ /* 0x000fc80000000000 */
[----:B------:R-:W-:Y:S02]  /*5660*/  SEL R19, R3, R22, !P0 ;  /* 0x0000001603137207 */ /* 0x000fe40004000000 */
[----:B------:R-:W-:-:S07]  /*5670*/  SEL R22, R22, R3, !P0 ;  /* 0x0000000316167207 */ /* 0x000fce0004000000 */
.L_x_163:
[----:B------:R-:W-:Y:S02]  /*5680*/  LOP3.LUT P0, RZ, R0, 0xff, RZ, 0xc0, !PT ;  /* 0x000000ff00ff7812 */ /* 0x000fe4000780c0ff */
[----:B------:R-:W-:-:S11]  /*5690*/  LOP3.LUT R100, R100, 0x1, RZ, 0x3c, !PT ;  /* 0x0000000164647812 */ /* 0x000fd600078e3cff */
[----:B------:R-:W-:Y:S05]  /*56a0*/  @P0 BRA `(.L_x_166) ;  /* 0xffffffbc009c0947 */ /* 0x000fea000383ffff */
[----:B------:R-:W-:Y:S05]  /*56b0*/  EXIT ;  /* 0x000000000000794d */ /* 0x000fea0003800000 */
.L_x_13:
[----:B------:R-:W-:-:S08]  /*56c0*/  ISETP.NE.AND P0, PT, R14, RZ, PT ;  /* 0x000000ff0e00720c */ /* 0x000fd00003f05270 */
[----:B0-----:R-:W0:-:S00]  /*56d0*/  USETMAXREG.DEALLOC.CTAPOOL 0x28 ;  /* 0x00000028000079c8 */ /* 0x001e0000080e0500 */
[----:B------:R-:W-:Y:S05]  /*56e0*/  @P0 EXIT ;  /* 0x000000000000094d */ /* 0x000fea0003800000 */
[----:B0-----:R-:W-:Y:S01]  /*56f0*/  LOP3.LUT P0, RZ, R3, 0xff, RZ, 0xc0, !PT ;  /* 0x000000ff03ff7812 */ /* 0x001fe2000780c0ff */
[----:B------:R-:W-:Y:S02]  /*5700*/  IMAD.MOV.U32 R3, RZ, RZ, 0x1 ;  /* 0x00000001ff037424 */ /* 0x000fe400078e00ff */
[----:B------:R-:W-:-:S10]  /*5710*/  IMAD.MOV.U32 R8, RZ, RZ, RZ ;  /* 0x000000ffff087224 */ /* 0x000fd400078e00ff */
[----:B------:R-:W-:Y:S05]  /*5720*/  @!P0 BRA `(.L_x_167) ;  /* 0x0000000c000c8947 */ /* 0x000fea0003800000 */
[----:B------:R-:W-:Y:S01]  /*5730*/  LOP3.LUT P0, RZ, R5, 0x1f, RZ, 0xc0, !PT ;  /* 0x0000001f05ff7812 */ /* 0x000fe2000780c0ff */
[----:B------:R-:W-:Y:S01]  /*5740*/  ULDC UR5, c[0x0][0x658] ;  /* 0x0001960000057ab9 */ /* 0x000fe20000000800 */
[----:B------:R-:W-:Y:S01]  /*5750*/  UMOV UR6, 0xffffffff ;  /* 0xffffffff00067882 */ /* 0x000fe20000000000 */
[----:B------:R-:W-:Y:S01]  /*5760*/  BSSY B0, `(.L_x_167) ;  /* 0x00000bf000007945 */ /* 0x000fe20003800000 */
[----:B------:R-:W-:Y:S01]  /*5770*/  USHF.L.U32 UR6, UR6, UR5, URZ ;  /* 0x0000000506067299 */ /* 0x000fe2000800063f */
[C---:B------:R-:W-:Y:S01]  /*5780*/  ISETP.NE.AND P2, PT, R4.reuse, RZ, PT ;  /* 0x000000ff0400720c */ /* 0x040fe20003f45270 */
[----:B------:R-:W-:Y:S01]  /*5790*/  IMAD.MOV.U32 R10, RZ, RZ, 0x1 ;  /* 0x00000001ff0a7424 */ /* 0x000fe200078e00ff */
[----:B------:R-:W-:Y:S01]  /*57a0*/  ISETP.NE.OR P0, PT, R4, RZ, !P0 ;  /* 0x000000ff0400720c */ /* 0x000fe20004705670 */
[----:B------:R-:W-:Y:S01]  /*57b0*/  IMAD.MOV.U32 R3, RZ, RZ, 0x1 ;  /* 0x00000001ff037424 */ /* 0x000fe200078e00ff */
[----:B------:R-:W-:Y:S01]  /*57c0*/  LOP3.LUT R9, R23, 0x2, RZ, 0xfc, !PT ;  /* 0x0000000217097812 */ /* 0x000fe200078efcff */
[----:B------:R-:W-:Y:S01]  /*57d0*/  IMAD.MOV.U32 R8, RZ, RZ, RZ ;  /* 0x000000ffff087224 */ /* 0x000fe200078e00ff */
[----:B------:R-:W-:Y:S01]  /*57e0*/  ULDC UR4, c[0x0][0x600] ;  /* 0x0001800000047ab9 */ /* 0x000fe20000000800 */
[----:B------:R-:W-:Y:S01]  /*57f0*/  UMOV UR7, 0x1 ;  /* 0x0000000100077882 */ /* 0x000fe20000000000 */
[----:B------:R-:W-:-:S02]  /*5800*/  UIADD3 UR19, UR40, 0x1, URZ ;  /* 0x0000000128137890 */ /* 0x000fc4000fffe03f */
[----:B------:R-:W-:Y:S02]  /*5810*/  UIADD3 UR15, UR4, -0x1, URZ ;  /* 0xffffffff040f7890 */ /* 0x000fe4000fffe03f */
[----:B------:R-:W-:Y:S02]  /*5820*/  USHF.L.U32 UR17, UR7, UR5, URZ ;  /* 0x0000000507117299 */ /* 0x000fe4000800063f */
[----:B------:R-:W-:Y:S01]  /*5830*/  ULOP3.LUT UR16, URZ, UR6, URZ, 0x33, !UPT ;  /* 0x000000063f107292 */ /* 0x000fe2000f8e333f */
[----:B------:R-:W-:-:S11]  /*5840*/  ULDC.64 UR20, c[0x0][0x198] ;  /* 0x0000660000147ab9 */ /* 0x000fd60000000a00 */
.L_x_179:
[----:B------:R-:W-:-:S03]  /*5850*/  UMOV UR4, 0xffffffff ;  /* 0xffffffff00047882 */ /* 0x000fc60000000000 */
[----:B------:R-:W-:Y:S05]  /*5860*/  BRA.DIV UR4, `(.L_x_168) ;  /* 0x0000000e04b47947 */ /* 0x000fea000b800000 */
[----:B------:R-:W-:-:S13]  /*5870*/  ELECT P6, URZ, PT ;  /* 0x00000000003f782f */ /* 0x000fda00038c0000 */
.L_x_191:
[----:B------:R-:W0:Y:S01]  /*5880*/  LDC R4, c[0x0][0x28c] ;  /* 0x0000a300ff047b82 */ /* 0x000e220000000800 */
[----:B------:R-:W-:Y:S01]  /*5890*/  BSSY B1, `(.L_x_169) ;  /* 0x0000037000017945 */ /* 0x000fe20003800000 */
[----:B0-----:R-:W-:-:S13]  /*58a0*/  ISETP.LT.OR P6, PT, R4, 0x1, !P6 ;  /* 0x000000010400780c */ /* 0x001fda00077c1670 */
[----:B------:R-:W-:Y:S05]  /*58b0*/  @P6 BRA `(.L_x_170) ;  /* 0x0000000000d06947 */ /* 0x000fea0003800000 */
[----:B------:R-:W-:Y:S02]  /*58c0*/  IMAD.SHL.U32 R19, R19, 0x80, RZ ;  /* 0x0000008013137824 */ /* 0x000fe400078e00ff */
[----:B------:R-:W-:Y:S02]  /*58d0*/  IMAD.SHL.U32 R22, R22, 0x40, RZ ;  /* 0x0000004016167824 */ /* 0x000fe400078e00ff */
[----:B------:R-:W-:Y:S02]  /*58e0*/  IMAD.MOV.U32 R13, RZ, RZ, RZ ;  /* 0x000000ffff0d7224 */ /* 0x000fe400078e00ff */
[----:B------:R-:W-:Y:S02]  /*58f0*/  IMAD.U32 R14, RZ, RZ, UR19 ;  /* 0x00000013ff0e7e24 */ /* 0x000fe4000f8e00ff */
[----:B------:R-:W-:Y:S02]  /*5900*/  IMAD.MOV.U32 R4, RZ, RZ, R3 ;  /* 0x000000ffff047224 */ /* 0x000fe400078e0003 */
[----:B------:R-:W-:-:S07]  /*5910*/  IMAD.MOV.U32 R5, RZ, RZ, R8 ;  /* 0x000000ffff057224 */ /* 0x000fce00078e0008 */
.L_x_174:
[----:B------:R-:W0:Y:S01]  /*5920*/  S2R R7, SR_CgaCtaId ;  /* 0x0000000000077919 */ /* 0x000e220000008800 */
[----:B------:R-:W-:-:S04]  /*5930*/  MOV R6, 0x400 ;  /* 0x0000040000067802 */ /* 0x000fc80000000f00 */
[----:B0-----:R-:W-:Y:S02]  /*5940*/  LEA R12, R7, R6, 0x18 ;  /* 0x00000006070c7211 */ /* 0x001fe400078ec0ff */
[----:B------:R-:W-:Y:S01]  /*5950*/  SHF.L.U32 R6, R4, 0x1f, RZ ;  /* 0x0000001f04067819 */ /* 0x000fe200000006ff */
[----:B------:R-:W0:Y:S02]  /*5960*/  @!P2 LDC R7, c[0x0][0x500] ;  /* 0x00014000ff07ab82 */ /* 0x000e240000000800 */
[----:B------:R-:W-:-:S04]  /*5970*/  IMAD R11, R5, 0x8, R12 ;  /* 0x00000008050b7824 */ /* 0x000fc800078e020c */
[----:B------:R-:W1:Y:S02]  /*5980*/  SYNCS.PHASECHK.TRANS64.TRYWAIT P1, [R11+URZ+0x18], R6 ;  /* 0x000018060b0075a7 */ /* 0x000e64000802017f */
[----:B-1----:R-:W-:Y:S05]  /*5990*/  @!P1 BRA `(.L_x_171) ;  /* 0x0000000c00889947 */ /* 0x002fea0003800000 */
.L_x_192:
[----:B-1----:R-:W-:Y:S01]  /*59a0*/  PRMT R6, R9, 0x9910, RZ ;  /* 0x0000991009067816 */ /* 0x002fe200000000ff */
[----:B0-----:R0:W-:Y:S03]  /*59b0*/  @!P2 SYNCS.ARRIVE.TRANS64 RZ, [R11+URZ], R7 ;  /* 0x000000070bffa9a7 */ /* 0x0011e6000800003f */
[----:B------:R-:W-:-:S13]  /*59c0*/  ISETP.NE.AND P1, PT, R6, 0x2, PT ;  /* 0x000000020600780c */ /* 0x000fda0003f25270 */
[----:B0-----:R-:W-:Y:S05]  /*59d0*/  @P1 BRA `(.L_x_172) ;  /* 0x0000000000041947 */ /* 0x001fea0003800000 */
[----:B------:R-:W-:Y:S01]  /*59e0*/  BPT.TRAP 0x1 ;  /* 0x000000040000795c */ /* 0x000fe20000300000 */
.L_x_172:
[----:B------:R-:W-:Y:S05]  /*59f0*/  @P0 BRA `(.L_x_173) ;  /* 0x0000000000040947 */ /* 0x000fea0003800000 */
[----:B------:R-:W-:Y:S01]  /*5a00*/  BPT.TRAP 0x1 ;  /* 0x000000040000795c */ /* 0x000fe20000300000 */
.L_x_173:
[--C-:B------:R-:W-:Y:S01]  /*5a10*/  IMAD R6, R5, 0x800, R12.reuse ;  /* 0x0000080005067824 */ /* 0x100fe200078e020c */
[----:B------:R-:W-:Y:S01]  /*5a20*/  R2UR UR9, R11 ;  /* 0x000000000b0972ca */ /* 0x000fe200000e0000 */
[C---:B------:R-:W-:Y:S01]  /*5a30*/  IMAD R12, R5.reuse, 0x1000, R12 ;  /* 0x00001000050c7824 */ /* 0x040fe200078e020c */
[----:B------:R-:W-:Y:S01]  /*5a40*/  UIADD3 UR4, UP0, UR20, 0xf0, URZ ;  /* 0x000000f014047890 */ /* 0x000fe2000ff1e03f */
[----:B------:R-:W-:Y:S01]  /*5a50*/  VIADD R14, R14, 0xffffffff ;  /* 0xffffffff0e0e7836 */ /* 0x000fe20000000000 */
[----:B------:R-:W-:Y:S01]  /*5a60*/  R2UR UR5, R6 ;  /* 0x00000000060572ca */ /* 0x000fe200000e0000 */
[----:B------:R-:W-:Y:S01]  /*5a70*/  UIADD3 UR22, UP1, UR20, 0x1f0, URZ ;  /* 0x000001f014167890 */ /* 0x000fe2000ff3e03f */
[----:B------:R-:W-:Y:S01]  /*5a80*/  R2UR UR8, R12 ;  /* 0x000000000c0872ca */ /* 0x000fe200000e0000 */
[----:B------:R-:W-:Y:S01]  /*5a90*/  VIADD R5, R5, 0x1 ;  /* 0x0000000105057836 */ /* 0x000fe20000000000 */
[----:B------:R-:W-:Y:S01]  /*5aa0*/  R2UR UR11, R22 ;  /* 0x00000000160b72ca */ /* 0x000fe200000e0000 */
[----:B------:R-:W-:Y:S01]  /*5ab0*/  UIADD3.X UR23, URZ, UR21, URZ, UP1, !UPT ;  /* 0x000000153f177290 */ /* 0x000fe20008ffe43f */
[----:B------:R-:W-:Y:S01]  /*5ac0*/  R2UR UR10, R13 ;  /* 0x000000000d0a72ca */ /* 0x000fe200000e0000 */
[----:B------:R-:W-:Y:S01]  /*5ad0*/  UMOV UR6, 0x0 ;  /* 0x0000000000067882 */ /* 0x000fe20000000000 */
[----:B------:R-:W-:Y:S01]  /*5ae0*/  R2UR UR12, R18 ;  /* 0x00000000120c72ca */ /* 0x000fe200000e0000 */
[----:B------:R-:W-:Y:S01]  /*5af0*/  UMOV UR7, 0x10000000 ;  /* 0x1000000000077882 */ /* 0x000fe20000000000 */
[----:B------:R-:W-:Y:S01]  /*5b00*/  R2UR UR18, R19 ;  /* 0x00000000131272ca */ /* 0x000fe200000e0000 */
[----:B------:R-:W-:Y:S01]  /*5b10*/  VIADD R13, R13, 0x20 ;  /* 0x000000200d0d7836 */ /* 0x000fe20000000000 */
[----:B------:R-:W-:Y:S01]  /*5b20*/  ISETP.GT.AND P3, PT, R14, 0x1, PT ;  /* 0x000000010e00780c */ /* 0x000fe20003f64270 */
[----:B------:R-:W-:Y:S01]  /*5b30*/  UIADD3 UR13, UR5, 0x100, URZ ;  /* 0x00000100050d7890 */ /* 0x000fe2000fffe03f */
[----:B------:R-:W-:Y:S01]  /*5b40*/  ISETP.NE.AND P1, PT, R5, 0x3, PT ;  /* 0x000000030500780c */ /* 0x000fe20003f25270 */
[----:B------:R-:W-:-:S02]  /*5b50*/  UIADD3.X UR5, URZ, UR21, URZ, UP0, !UPT ;  /* 0x000000153f057290 */ /* 0x000fc400087fe43f */
[----:B------:R-:W-:Y:S01]  /*5b60*/  UIADD3 UR14, UR8, 0x1900, URZ ;  /* 0x00001900080e7890 */ /* 0x000fe2000fffe03f */
[----:B------:R-:W-:Y:S02]  /*5b70*/  SEL R7, RZ, 0x1, P1 ;  /* 0x00000001ff077807 */ /* 0x000fe40000800000 */
[----:B------:R-:W-:Y:S01]  /*5b80*/  UMOV UR8, UR13 ;  /* 0x0000000d00087c82 */ /* 0x000fe20008000000 */
[----:B------:R-:W-:Y:S02]  /*5b90*/  SEL R5, R5, RZ, P1 ;  /* 0x000000ff05057207 */ /* 0x000fe40000800000 */
[----:B------:R-:W-:Y:S01]  /*5ba0*/  LOP3.LUT R4, R4, R7, RZ, 0x3c, !PT ;  /* 0x0000000704047212 */ /* 0x000fe200078e3cff */
[----:B------:R0:W-:Y:S02]  /*5bb0*/  UTMALDG.3D [UR8], [UR4], desc[UR6] ;  /* 0x00000608040075b4 */ /* 0x0001e40008011000 */
[----:B0-----:R-:W-:Y:S01]  /*5bc0*/  UMOV UR8, UR14 ;  /* 0x0000000e00087c82 */ /* 0x001fe20008000000 */
[----:B------:R-:W-:-:S02]  /*5bd0*/  UMOV UR11, UR18 ;  /* 0x00000012000b7c82 */ /* 0x000fc40008000000 */
[----:B------:R0:W-:Y:S02]  /*5be0*/  UTMALDG.3D [UR8], [UR22], desc[UR6] ;  /* 0x00000608160075b4 */ /* 0x0001e40008011000 */
[----:B0-----:R-:W-:Y:S05]  /*5bf0*/  @P3 BRA `(.L_x_174) ;  /* 0xfffffffc00483947 */ /* 0x001fea000383ffff */
.L_x_170:
[----:B------:R-:W-:Y:S05]  /*5c00*/  BSYNC B1 ;  /* 0x0000000000017941 */ /* 0x000fea0003800000 */
.L_x_169:
[----:B------:R-:W2:Y:S01]  /*5c10*/  LDL.64 R20, [R1] ;  /* 0x0000000001147983 */ /* 0x000ea20000100a00 */
[----:B------:R-:W-:Y:S01]  /*5c20*/  LOP3.LUT P4, RZ, R10, 0xff, RZ, 0xc0, !PT ;  /* 0x000000ff0aff7812 */ /* 0x000fe2000788c0ff */
[----:B------:R-:W-:Y:S01]  /*5c30*/  VIADD R7, R8, UR40 ;  /* 0x0000002808077c36 */ /* 0x000fe20008000000 */
[----:B------:R-:W-:Y:S01]  /*5c40*/  ULDC.64 UR4, c[0x0][0x650] ;  /* 0x0001940000047ab9 */ /* 0x000fe20000000a00 */
[----:B------:R-:W-:Y:S01]  /*5c50*/  IMAD.U32 R8, RZ, RZ, UR40 ;  /* 0x00000028ff087e24 */ /* 0x000fe2000f8e00ff */
[----:B------:R-:W-:Y:S01]  /*5c60*/  UISETP.GE.U32.AND UP0, UPT, UR40, 0x3, UPT ;  /* 0x000000032800788c */ /* 0x000fe2000bf06070 */
[----:B------:R-:W-:Y:S01]  /*5c70*/  BSSY B1, `(.L_x_175) ;  /* 0x000006b000017945 */ /* 0x000fe20003800000 */
[----:B------:R-:W-:Y:S01]  /*5c80*/  ISETP.GT.U32.AND P1, PT, R7, 0x2, PT ;  /* 0x000000020700780c */ /* 0x000fe20003f24070 */
[----:B------:R-:W-:Y:S01]  /*5c90*/  IMAD.MOV.U32 R22, RZ, RZ, -0x1 ;  /* 0xffffffffff167424 */ /* 0x000fe200078e00ff */
[----:B------:R-:W-:Y:S01]  /*5ca0*/  PRMT R10, RZ, 0x7610, R10 ;  /* 0x00007610ff0a7816 */ /* 0x000fe2000000000a */
[----:B------:R-:W-:Y:S01]  /*5cb0*/  IMAD.MOV.U32 R19, RZ, RZ, -0x1 ;  /* 0xffffffffff137424 */ /* 0x000fe200078e00ff */
[----:B------:R-:W-:Y:S01]  /*5cc0*/  ISETP.LT.U32.AND P1, PT, R8, 0x3, P1 ;  /* 0x000000030800780c */ /* 0x000fe20000f21070 */
[----:B------:R-:W-:Y:S01]  /*5cd0*/  IMAD.MOV.U32 R18, RZ, RZ, -0x1 ;  /* 0xffffffffff127424 */ /* 0x000fe200078e00ff */
[----:B------:R-:W-:Y:S01]  /*5ce0*/  PLOP3.LUT P3, PT, PT, PT, UP0, 0x80, 0x0 ;  /* 0x000000000000781c */ /* 0x000fe20003f6f008 */
[----:B------:R-:W0:Y:S01]  /*5cf0*/  @P4 S2R R5, SR_CgaCtaId ;  /* 0x0000000000054919 */ /* 0x000e220000008800 */
[----:B------:R-:W-:-:S04]  /*5d00*/  @P4 MOV R4, 0x400 ;  /* 0x0000040000044802 */ /* 0x000fc80000000f00 */
[----:B0-----:R-:W-:Y:S01]  /*5d10*/  @P4 LEA R6, R5, R4, 0x18 ;  /* 0x0000000405064211 */ /* 0x001fe200078ec0ff */
[----:B------:R-:W-:Y:S01]  /*5d20*/  IMAD.WIDE.U32 R4, R7, -0x55555555, RZ ;  /* 0xaaaaaaab07047825 */ /* 0x000fe200078e00ff */
[----:B------:R-:W-:Y:S02]  /*5d30*/  SEL R4, RZ, 0x1, !P1 ;  /* 0x00000001ff047807 */ /* 0x000fe40004800000 */
[----:B------:R0:W-:Y:S02]  /*5d40*/  @P4 SYNCS.ARRIVE.TRANS64.A1T0 RZ, [R6+URZ+0x68], RZ ;  /* 0x000068ff06ff49a7 */ /* 0x0001e4000810003f */
[----:B------:R-:W-:Y:S02]  /*5d50*/  LOP3.LUT R3, R3, R4, RZ, 0x3c, !PT ;  /* 0x0000000403037212 */ /* 0x000fe400078e3cff */
[----:B------:R-:W-:Y:S02]  /*5d60*/  PRMT R4, RZ, 0x7610, R4 ;  /* 0x00007610ff047816 */ /* 0x000fe40000000004 */
[----:B0-----:R-:W-:-:S04]  /*5d70*/  SHF.R.U32.HI R6, RZ, 0x1, R5 ;  /* 0x00000001ff067819 */ /* 0x001fc80000011605 */
[----:B------:R-:W-:Y:S01]  /*5d80*/  @P3 LOP3.LUT R3, R3, 0x1, R6, 0x78, !PT ;  /* 0x0000000103033812 */ /* 0x000fe200078e7806 */
[----:B------:R-:W-:Y:S01]  /*5d90*/  IMAD R8, R6, -0x3, R7 ;  /* 0xfffffffd06087824 */ /* 0x000fe200078e0207 */
[----:B--2---:R-:W-:-:S04]  /*5da0*/  IADD3 R16, P4, R16, R20, RZ ;  /* 0x0000001410107210 */ /* 0x004fc80007f9e0ff */
[----:B------:R-:W-:Y:S01]  /*5db0*/  ISETP.GE.U32.AND P1, PT, R16, UR4, PT ;  /* 0x0000000410007c0c */ /* 0x000fe2000bf26070 */
[----:B------:R-:W-:-:S05]  /*5dc0*/  IMAD.X R17, R17, 0x1, R0, P4 ;  /* 0x0000000111117824 */ /* 0x000fca00020e0600 */
[----:B------:R-:W-:-:S13]  /*5dd0*/  ISETP.GE.U32.AND.EX P1, PT, R17, UR5, PT, P1 ;  /* 0x0000000511007c0c */ /* 0x000fda000bf26110 */
[----:B------:R-:W-:Y:S05]  /*5de0*/  @P1 BRA `(.L_x_176) ;  /* 0x00000004004c1947 */ /* 0x000fea0003800000 */
[----:B------:R-:W0:Y:S01]  /*5df0*/  S2R R12, SR_CTAID.X ;  /* 0x00000000000c7919 */ /* 0x000e220000002500 */
[----:B------:R-:W-:Y:S01]  /*5e00*/  ULDC.64 UR4, c[0x0][0x628] ;  /* 0x00018a0000047ab9 */ /* 0x000fe20000000a00 */
[----:B------:R-:W1:Y:S01]  /*5e10*/  LDC R13, c[0x0][0x144] ;  /* 0x00005100ff0d7b82 */ /* 0x000e620000000800 */
[----:B------:R-:W-:Y:S01]  /*5e20*/  ISETP.NE.U32.AND P1, PT, RZ, UR4, PT ;  /* 0x00000004ff007c0c */ /* 0x000fe2000bf25070 */
[----:B------:R-:W2:Y:S01]  /*5e30*/  S2R R11, SR_CTAID.Y ;  /* 0x00000000000b7919 */ /* 0x000ea20000002600 */
[----:B------:R-:W-:Y:S01]  /*5e40*/  ULDC UR6, c[0x0][0x150] ;  /* 0x0000540000067ab9 */ /* 0x000fe20000000800 */
[----:B------:R-:W-:Y:S01]  /*5e50*/  ULDC UR7, c[0x0][0x630] ;  /* 0x00018c0000077ab9 */ /* 0x000fe20000000800 */
[----:B------:R-:W-:Y:S01]  /*5e60*/  ISETP.NE.AND.EX P1, PT, RZ, UR5, PT, P1 ;  /* 0x00000005ff007c0c */ /* 0x000fe2000bf25310 */
[----:B------:R-:W-:Y:S01]  /*5e70*/  IMAD.MOV.U32 R4, RZ, RZ, R16 ;  /* 0x000000ffff047224 */ /* 0x000fe200078e0010 */
[----:B0-----:R-:W-:-:S05]  /*5e80*/  I2FP.F32.U32 R5, R12 ;  /* 0x0000000c00057245 */ /* 0x001fca0000201000 */
[----:B------:R-:W-:Y:S01]  /*5e90*/  FMUL R14, R5, UR6 ;  /* 0x00000006050e7c20 */ /* 0x000fe20008400000 */
[----:B------:R-:W-:-:S05]  /*5ea0*/  IMAD.MOV.U32 R5, RZ, RZ, R17 ;  /* 0x000000ffff057224 */ /* 0x000fca00078e0011 */
[----:B--2---:R-:W-:Y:S05]  /*5eb0*/  @!P1 BRA `(.L_x_177) ;  /* 0x0000000000289947 */ /* 0x004fea0003800000 */
[----:B------:R-:W-:Y:S02]  /*5ec0*/  ULDC UR6, c[0x0][0x634] ;  /* 0x00018d0000067ab9 */ /* 0x000fe40000000800 */
[----:B------:R-:W-:-:S05]  /*5ed0*/  IADD3 R5, P1, R16, UR6, RZ ;  /* 0x0000000610057c10 */ /* 0x000fca000ff3e0ff */
[----:B------:R-:W-:-:S04]  /*5ee0*/  IMAD.X R15, RZ, RZ, R17, P1 ;  /* 0x000000ffff0f7224 */ /* 0x000fc800008e0611 */
[----:B------:R-:W-:-:S04]  /*5ef0*/  IMAD.WIDE.U32 R6, R15, UR4, RZ ;  /* 0x000000040f067c25 */ /* 0x000fc8000f8e00ff */
[----:B------:R-:W-:-:S04]  /*5f00*/  IMAD.WIDE.U32 R6, P1, R5, UR5, R6 ;  /* 0x0000000505067c25 */ /* 0x000fc8000f820006 */
[----:B------:R-:W-:-:S04]  /*5f10*/  IMAD.WIDE.U32 R4, R5, UR4, RZ ;  /* 0x0000000405047c25 */ /* 0x000fc8000f8e00ff */
[----:B------:R-:W-:Y:S01]  /*5f20*/  IMAD.MOV.U32 R4, RZ, RZ, R7 ;  /* 0x000000ffff047224 */ /* 0x000fe200078e0007 */
[----:B------:R-:W-:Y:S01]  /*5f30*/  IADD3 RZ, P3, R5, R6, RZ ;  /* 0x0000000605ff7210 */ /* 0x000fe20007f7e0ff */
[----:B------:R-:W-:-:S04]  /*5f40*/  IMAD.X R5, RZ, RZ, RZ, P1 ;  /* 0x000000ffff057224 */ /* 0x000fc800008e06ff */
[----:B------:R-:W-:-:S08]  /*5f50*/  IMAD.WIDE.U32.X R4, R15, UR5, R4, P3 ;  /* 0x000000050f047c25 */ /* 0x000fd000098e0404 */
.L_x_177:
[--C-:B------:R-:W-:Y:S01]  /*5f60*/  SHF.R.U64 R18, R4, UR7, R5.reuse ;  /* 0x0000000704127c19 */ /* 0x100fe20008001205 */
[----:B------:R-:W0:Y:S01]  /*5f70*/  F2I.U32.TRUNC.NTZ R14, R14 ;  /* 0x0000000e000e7305 */ /* 0x000e22000020f000 */
[----:B------:R-:W-:Y:S01]  /*5f80*/  SHF.R.U32.HI R4, RZ, UR7, R5 ;  /* 0x00000007ff047c19 */ /* 0x000fe20008011605 */
[----:B------:R-:W-:Y:S01]  /*5f90*/  ULDC.64 UR4, c[0x0][0x620] ;  /* 0x0001880000047ab9 */ /* 0x000fe20000000a00 */
[----:B------:R-:W-:Y:S01]  /*5fa0*/  IADD3 R7, P1, RZ, -R18, RZ ;  /* 0x80000012ff077210 */ /* 0x000fe20007f3e0ff */
[----:B------:R-:W-:Y:S01]  /*5fb0*/  ULDC.64 UR6, c[0x0][0x640] ;  /* 0x0001900000067ab9 */ /* 0x000fe20000000a00 */
[----:B------:R-:W2:Y:S03]  /*5fc0*/  LDC R20, c[0x0][0x148] ;  /* 0x00005200ff147b82 */ /* 0x000ea60000000800 */
[----:B------:R-:W-:Y:S01]  /*5fd0*/  IMAD.X R4, RZ, RZ, ~R4, P1 ;  /* 0x000000ffff047224 */ /* 0x000fe200008e0e04 */
[----:B------:R-:W-:-:S03]  /*5fe0*/  ISETP.NE.U32.AND P1, PT, RZ, UR6, PT ;  /* 0x00000006ff007c0c */ /* 0x000fc6000bf25070 */
[----:B------:R-:W-:Y:S01]  /*5ff0*/  IMAD R6, R4, UR4, RZ ;  /* 0x0000000404067c24 */ /* 0x000fe2000f8e02ff */
[----:B------:R-:W-:Y:S01]  /*6000*/  ISETP.NE.AND.EX P1, PT, RZ, UR7, PT, P1 ;  /* 0x00000007ff007c0c */ /* 0x000fe2000bf25310 */
[----:B------:R-:W-:Y:S01]  /*6010*/  IMAD.WIDE.U32 R4, R7, UR4, R16 ;  /* 0x0000000407047c25 */ /* 0x000fe2000f8e0010 */
[----:B------:R-:W-:-:S03]  /*6020*/  ULDC UR4, c[0x0][0x618] ;  /* 0x0001860000047ab9 */ /* 0x000fc60000000800 */
[----:B------:R-:W-:Y:S01]  /*6030*/  IMAD R7, R7, UR5, R6 ;  /* 0x0000000507077c24 */ /* 0x000fe2000f8e0206 */
[----:B------:R-:W-:Y:S01]  /*6040*/  ULDC UR5, c[0x0][0x154] ;  /* 0x0000550000057ab9 */ /* 0x000fe20000000800 */
[----:B0-----:R-:W-:Y:S02]  /*6050*/  IMAD.MOV R6, RZ, RZ, -R14 ;  /* 0x000000ffff067224 */ /* 0x001fe400078e0a0e */
[----:B------:R-:W-:Y:S02]  /*6060*/  IMAD.IADD R5, R5, 0x1, R7 ;  /* 0x0000000105057824 */ /* 0x000fe400078e0207 */
[----:B-1----:R-:W-:Y:S01]  /*6070*/  IMAD R12, R13, R6, R12 ;  /* 0x000000060d0c7224 */ /* 0x002fe200078e020c */
[----:B------:R-:W-:Y:S02]  /*6080*/  I2FP.F32.U32 R6, R11 ;  /* 0x0000000b00067245 */ /* 0x000fe40000201000 */
[--C-:B------:R-:W-:Y:S02]  /*6090*/  SHF.R.U64 R13, R4, UR4, R5.reuse ;  /* 0x00000004040d7c19 */ /* 0x100fe40008001205 */
[----:B------:R-:W-:Y:S01]  /*60a0*/  SHF.R.U32.HI R4, RZ, UR4, R5 ;  /* 0x00000004ff047c19 */ /* 0x000fe20008011605 */
[----:B------:R-:W-:Y:S01]  /*60b0*/  FMUL R6, R6, UR5 ;  /* 0x0000000506067c20 */ /* 0x000fe20008400000 */
[----:B------:R-:W-:-:S02]  /*60c0*/  ULDC UR4, c[0x0][0x608] ;  /* 0x0001820000047ab9 */ /* 0x000fc40000000800 */
[--C-:B------:R-:W-:Y:S01]  /*60d0*/  SHF.R.U64 R15, R13, UR4, R4.reuse ;  /* 0x000000040d0f7c19 */ /* 0x100fe20008001204 */
[----:B------:R0:W1:Y:S01]  /*60e0*/  F2I.U32.TRUNC.NTZ R21, R6 ;  /* 0x0000000600157305 */ /* 0x000062000020f000 */
[----:B------:R-:W-:Y:S01]  /*60f0*/  SHF.R.U32.HI R4, RZ, UR4, R4 ;  /* 0x00000004ff047c19 */ /* 0x000fe20008011604 */
[----:B------:R-:W-:-:S03]  /*6100*/  ULDC UR4, c[0x0][0x658] ;  /* 0x0001960000047ab9 */ /* 0x000fc60000000800 */
[--C-:B------:R-:W-:Y:S02]  /*6110*/  SHF.R.U64 R14, R15, UR4, R4.reuse ;  /* 0x000000040f0e7c19 */ /* 0x100fe40008001204 */
[----:B------:R-:W-:-:S03]  /*6120*/  SHF.R.U32.HI R19, RZ, UR4, R4 ;  /* 0x00000004ff137c19 */ /* 0x000fc60008011604 */
[----:B------:R-:W-:Y:S02]  /*6130*/  IMAD.MOV.U32 R4, RZ, RZ, R14 ;  /* 0x000000ffff047224 */ /* 0x000fe400078e000e */
[----:B------:R-:W-:Y:S01]  /*6140*/  IMAD.MOV.U32 R5, RZ, RZ, R19 ;  /* 0x000000ffff057224 */ /* 0x000fe200078e0013 */
[----:B0-----:R-:W-:Y:S06]  /*6150*/  @!P1 BRA `(.L_x_178) ;  /* 0x0000000000289947 */ /* 0x001fec0003800000 */
        /* <DEDUP_REMOVED lines=10> */
.L_x_178:
[----:B------:R-:W-:Y:S01]  /*6200*/  ISETP.NE.AND P1, PT, R2, 0x1, PT ;  /* 0x000000010200780c */ /* 0x000fe20003f25270 */
[----:B------:R-:W-:Y:S01]  /*6210*/  ULDC UR4, c[0x0][0x648] ;  /* 0x0001920000047ab9 */ /* 0x000fe20000000800 */
[----:B------:R-:W-:Y:S01]  /*6220*/  LOP3.LUT R15, R15, UR16, RZ, 0xc0, !PT ;  /* 0x000000100f0f7c12 */ /* 0x000fe2000f8ec0ff */
[----:B-1----:R-:W-:Y:S01]  /*6230*/  IMAD.MOV R21, RZ, RZ, -R21 ;  /* 0x000000ffff157224 */ /* 0x002fe200078e0a15 */
[----:B------:R-:W-:Y:S01]  /*6240*/  SHF.R.U64 R4, R4, UR4, R5 ;  /* 0x0000000404047c19 */ /* 0x000fe20008001205 */
[----:B------:R-:W-:Y:S01]  /*6250*/  ULDC UR4, c[0x0][0x638] ;  /* 0x00018e0000047ab9 */ /* 0x000fe20000000800 */
[----:B------:R-:W-:Y:S01]  /*6260*/  LOP3.LUT R13, R13, UR15, RZ, 0xc0, !PT ;  /* 0x0000000f0d0d7c12 */ /* 0x000fe2000f8ec0ff */
[----:B------:R-:W-:Y:S02]  /*6270*/  ULDC UR5, c[0x0][0x610] ;  /* 0x0001840000057ab9 */ /* 0x000fe40000000800 */
[----:B------:R-:W-:Y:S02]  /*6280*/  IMAD.MOV R5, RZ, RZ, -R4 ;  /* 0x000000ffff057224 */ /* 0x000fe400078e0a04 */
[----:B------:R-:W-:-:S02]  /*6290*/  IMAD R15, R4, UR17, R15 ;  /* 0x00000011040f7c24 */ /* 0x000fc4000f8e020f */
[----:B--2---:R-:W-:Y:S02]  /*62a0*/  @P1 IMAD R12, R20, R21, R11 ;  /* 0x00000015140c1224 */ /* 0x004fe400078e020b */
[----:B------:R-:W-:Y:S01]  /*62b0*/  IMAD R14, R5, UR4, R14 ;  /* 0x00000004050e7c24 */ /* 0x000fe2000f8e020e */
[----:B------:R-:W-:Y:S01]  /*62c0*/  ULDC UR4, c[0x0][0x600] ;  /* 0x0001800000047ab9 */ /* 0x000fe20000000800 */
[----:B------:R-:W-:Y:S02]  /*62d0*/  IMAD R12, R15, UR5, R12 ;  /* 0x000000050f0c7c24 */ /* 0x000fe4000f8e020c */
[----:B------:R-:W-:Y:S02]  /*62e0*/  IMAD R5, R14, UR4, R13 ;  /* 0x000000040e057c24 */ /* 0x000fe4000f8e020d */
[----:B------:R-:W-:-:S03]  /*62f0*/  IMAD.MOV.U32 R4, RZ, RZ, 0x1 ;  /* 0x00000001ff047424 */ /* 0x000fc600078e00ff */
[----:B------:R-:W-:Y:S02]  /*6300*/  SEL R19, R5, R12, !P1 ;  /* 0x0000000c05137207 */ /* 0x000fe40004800000 */
[----:B------:R-:W-:-:S07]  /*6310*/  SEL R22, R12, R5, !P1 ;  /* 0x000000050c167207 */ /* 0x000fce0004800000 */
.L_x_176:
[----:B------:R-:W-:Y:S05]  /*6320*/  BSYNC B1 ;  /* 0x0000000000017941 */ /* 0x000fea0003800000 */
.L_x_175:
[----:B------:R-:W-:-:S13]  /*6330*/  LOP3.LUT P1, RZ, R4, 0xff, RZ, 0xc0, !PT ;  /* 0x000000ff04ff7812 */ /* 0x000fda000782c0ff */
[----:B------:R-:W-:Y:S05]  /*6340*/  @P1 BRA `(.L_x_179) ;  /* 0xfffffff400401947 */ /* 0x000fea000383ffff */
[----:B------:R-:W-:Y:S05]  /*6350*/  BSYNC B0 ;  /* 0x0000000000007941 */ /* 0x000fea0003800000 */
.L_x_167:
[----:B------:R-:W-:-:S03]  /*6360*/  UMOV UR4, 0xffffffff ;  /* 0xffffffff00047882 */ /* 0x000fc60000000000 */
[----:B------:R-:W-:Y:S05]  /*6370*/  BRA.DIV UR4, `(.L_x_180) ;  /* 0x0000000604247947 */ /* 0x000fea000b800000 */
[----:B------:R-:W-:-:S13]  /*6380*/  ELECT P6, URZ, PT ;  /* 0x00000000003f782f */ /* 0x000fda00038c0000 */
.L_x_195:
[----:B------:R-:W-:Y:S04]  /*6390*/  BSSY B0, `(.L_x_181) ;  /* 0x0000022000007945 */ /* 0x000fe80003800000 */
[----:B------:R-:W-:Y:S05]  /*63a0*/  @!P6 BRA `(.L_x_182) ;  /* 0x000000000080e947 */ /* 0x000fea0003800000 */
[----:B------:R-:W-:-:S04]  /*63b0*/  LOP3.LUT R23, R23, 0x2, RZ, 0xfc, !PT ;  /* 0x0000000217177812 */ /* 0x000fc800078efcff */
[----:B------:R-:W-:-:S13]  /*63c0*/  ISETP.NE.AND P0, PT, R23, 0x3, PT ;  /* 0x000000031700780c */ /* 0x000fda0003f05270 */
[----:B------:R-:W-:Y:S05]  /*63d0*/  @!P0 BRA `(.L_x_183) ;  /* 0x0000000000048947 */ /* 0x000fea0003800000 */
[----:B------:R-:W-:Y:S01]  /*63e0*/  BPT.TRAP 0x1 ;  /* 0x000000040000795c */ /* 0x000fe20000300000 */
.L_x_183:
[----:B------:R-:W0:Y:S01]  /*63f0*/  S2R R5, SR_CgaCtaId ;  /* 0x0000000000057919 */ /* 0x000e220000008800 */
[----:B------:R-:W-:Y:S02]  /*6400*/  MOV R0, 0x400 ;  /* 0x0000040000007802 */ /* 0x000fe40000000f00 */
[----:B------:R-:W-:Y:S02]  /*6410*/  SHF.L.U32 R2, R3, 0x1f, RZ ;  /* 0x0000001f03027819 */ /* 0x000fe400000006ff */
[----:B0-----:R-:W-:-:S05]  /*6420*/  LEA R5, R5, R0, 0x18 ;  /* 0x0000000005057211 */ /* 0x001fca00078ec0ff */
[----:B------:R-:W-:-:S04]  /*6430*/  VIADD R5, R5, 0x18 ;  /* 0x0000001805057836 */ /* 0x000fc80000000000 */
[C---:B------:R-:W-:Y:S02]  /*6440*/  IMAD R7, R8.reuse, 0x8, R5 ;  /* 0x0000000808077824 */ /* 0x040fe400078e0205 */
[----:B------:R-:W-:Y:S02]  /*6450*/  VIADD R8, R8, 0x1 ;  /* 0x0000000108087836 */ /* 0x000fe40000000000 */
[----:B------:R-:W0:Y:S03]  /*6460*/  SYNCS.PHASECHK.TRANS64.TRYWAIT P0, [R7+URZ], R2 ;  /* 0x00000002070075a7 */ /* 0x000e26000800017f */
[----:B------:R-:W-:-:S04]  /*6470*/  ISETP.NE.AND P1, PT, R8, 0x3, PT ;  /* 0x000000030800780c */ /* 0x000fc80003f25270 */
[----:B------:R-:W-:Y:S02]  /*6480*/  SEL R0, RZ, 0x1, P1 ;  /* 0x00000001ff007807 */ /* 0x000fe40000800000 */
[----:B------:R-:W-:Y:S02]  /*6490*/  SEL R8, R8, RZ, P1 ;  /* 0x000000ff08087207 */ /* 0x000fe40000800000 */
[----:B------:R-:W-:-:S03]  /*64a0*/  LOP3.LUT R9, R3, R0, RZ, 0x3c, !PT ;  /* 0x0000000003097212 */ /* 0x000fc600078e3cff */
[----:B------:R-:W-:Y:S01]  /*64b0*/  IMAD R4, R8, 0x8, R5 ;  /* 0x0000000808047824 */ /* 0x000fe200078e0205 */
[----:B------:R-:W-:Y:S01]  /*64c0*/  SHF.L.U32 R3, R9, 0x1f, RZ ;  /* 0x0000001f09037819 */ /* 0x000fe200000006ff */
[----:B0-----:R-:W-:Y:S06]  /*64d0*/  @!P0 BRA `(.L_x_184) ;  /* 0x0000000000ec8947 */ /* 0x001fec0003800000 */
.L_x_196:
[----:B------:R-:W1:Y:S01]  /*64e0*/  SYNCS.PHASECHK.TRANS64.TRYWAIT P0, [R4+URZ], R3 ;  /* 0x00000003040075a7 */ /* 0x000e62000800017f */
[----:B------:R-:W-:-:S05]  /*64f0*/  VIADD R0, R8, 0x1 ;  /* 0x0000000108007836 */ /* 0x000fca0000000000 */
[----:B------:R-:W-:-:S04]  /*6500*/  ISETP.NE.AND P1, PT, R0, 0x3, PT ;  /* 0x000000030000780c */ /* 0x000fc80003f25270 */
[----:B0-----:R-:W-:Y:S02]  /*6510*/  SEL R2, RZ, 0x1, P1 ;  /* 0x00000001ff027807 */ /* 0x001fe40000800000 */
[----:B------:R-:W-:Y:S02]  /*6520*/  SEL R0, R0, RZ, P1 ;  /* 0x000000ff00007207 */ /* 0x000fe40000800000 */
[----:B------:R-:W-:Y:S01]  /*6530*/  LOP3.LUT R2, R9, R2, RZ, 0x3c, !PT ;  /* 0x0000000209027212 */ /* 0x000fe200078e3cff */
[----:B-1----:R-:W-:Y:S06]  /*6540*/  @!P0 BRA `(.L_x_185) ;  /* 0x0000000000e48947 */ /* 0x002fec0003800000 */
.L_x_197:
[----:B------:R-:W-:Y:S01]  /*6550*/  IMAD R5, R0, 0x8, R5 ;  /* 0x0000000800057824 */ /* 0x000fe200078e0205 */
[----:B------:R-:W-:-:S07]  /*6560*/  SHF.L.U32 R0, R2, 0x1f, RZ ;  /* 0x0000001f02007819 */ /* 0x000fce00000006ff */
.L_x_186:
[----:B-1----:R1:W2:Y:S02]  /*6570*/  SYNCS.PHASECHK.TRANS64.TRYWAIT P0, [R5+URZ], R0 ;  /* 0x00000000050075a7 */ /* 0x0022a4000800017f */
[----:B--2---:R-:W-:Y:S05]  /*6580*/  @!P0 NANOSLEEP.SYNCS 0x989680 ;  /* 0x009896800000895d */ /* 0x004fea0003900000 */
[----:B------:R-:W2:Y:S02]  /*6590*/  @!P0 SYNCS.PHASECHK.TRANS64 P0, [R5+URZ], R0 ;  /* 0x00000000050085a7 */ /* 0x000ea4000800007f */
[----:B--2---:R-:W-:Y:S05]  /*65a0*/  @!P0 BRA `(.L_x_186) ;  /* 0xfffffffc00f08947 */ /* 0x004fea000383ffff */
.L_x_182:
[----:B------:R-:W-:Y:S05]  /*65b0*/  BSYNC B0 ;  /* 0x0000000000007941 */ /* 0x000fea0003800000 */
.L_x_181:
[----:B------:R-:W-:Y:S05]  /*65c0*/  EXIT ;  /* 0x000000000000794d */ /* 0x000fea0003800000 */
.L_x_15:
[----:B-1----:R-:W-:-:S04]  /*65d0*/  IMAD.U32 R3, RZ, RZ, UR43 ;  /* 0x0000002bff037e24 */ /* 0x002fc8000f8e00ff */
[----:B------:R1:W2:Y:S03]  /*65e0*/  SYNCS.PHASECHK.TRANS64.TRYWAIT P0, [R3+URZ+-0x8], R0 ;  /* 0xfffff800030075a7 */ /* 0x0002a6000800017f */
[----:B--2---:R-:W-:Y:S05]  /*65f0*/  @!P0 NANOSLEEP.SYNCS 0x989680 ;  /* 0x009896800000895d */ /* 0x004fea0003900000 */
[----:B------:R-:W2:Y:S02]  /*6600*/  @!P0 SYNCS.PHASECHK.TRANS64 P0, [R3+URZ+-0x8], R0 ;  /* 0xfffff800030085a7 */ /* 0x000ea4000800007f */
[----:B--2---:R-:W-:Y:S05]  /*6610*/  @!P0 BRA `(.L_x_15) ;  /* 0xfffffffc00ec8947 */ /* 0x004fea000383ffff */
[----:B------:R-:W-:Y:S05]  /*6620*/  BRA `(.L_x_187) ;  /* 0xffffffac00c87947 */ /* 0x000fea000383ffff */
.L_x_20:
[----:B--2---:R2:W3:Y:S02]  /*6630*/  SYNCS.PHASECHK.TRANS64.TRYWAIT P1, [R3+URZ], R0 ;  /* 0x00000000030075a7 */ /* 0x0044e4000802017f */
[----:B---3--:R-:W-:Y:S05]  /*6640*/  @!P1 NANOSLEEP.SYNCS 0x989680 ;  /* 0x009896800000995d */ /* 0x008fea0003900000 */
[----:B------:R-:W3:Y:S02]  /*6650*/  @!P1 SYNCS.PHASECHK.TRANS64 P1, [R3+URZ], R0 ;  /* 0x00000000030095a7 */ /* 0x000ee4000802007f */
[----:B---3--:R-:W-:Y:S05]  /*6660*/  @!P1 BRA `(.L_x_20) ;  /* 0xfffffffc00f09947 */ /* 0x008fea000383ffff */
[----:B------:R-:W-:Y:S05]  /*6670*/  BRA `(.L_x_19) ;  /* 0xffffffb000387947 */ /* 0x000fea000383ffff */
.L_x_25:
[----:B--2---:R-:W-:-:S04]  /*6680*/  IMAD.U32 R4, RZ, RZ, UR4 ;  /* 0x00000004ff047e24 */ /* 0x004fc8000f8e00ff */
[----:B------:R2:W3:Y:S03]  /*6690*/  SYNCS.PHASECHK.TRANS64.TRYWAIT P1, [R4+URZ], R3 ;  /* 0x00000003040075a7 */ /* 0x0004e6000802017f */
[----:B---3--:R-:W-:Y:S05]  /*66a0*/  @!P1 NANOSLEEP.SYNCS 0x989680 ;  /* 0x009896800000995d */ /* 0x008fea0003900000 */
[----:B------:R-:W3:Y:S02]  /*66b0*/  @!P1 SYNCS.PHASECHK.TRANS64 P1, [R4+URZ], R3 ;  /* 0x00000003040095a7 */ /* 0x000ee4000802007f */
[----:B---3--:R-:W-:Y:S05]  /*66c0*/  @!P1 BRA `(.L_x_25) ;  /* 0xfffffffc00ec9947 */ /* 0x008fea000383ffff */
[----:B------:R-:W-:Y:S05]  /*66d0*/  BRA `(.L_x_24) ;  /* 0xffffffb000947947 */ /* 0x000fea000383ffff */
.L_x_31:
[----:B0-----:R-:W-:-:S04]  /*66e0*/  IMAD.U32 R3, RZ, RZ, UR43 ;  /* 0x0000002bff037e24 */ /* 0x001fc8000f8e00ff */
[----:B------:R0:W1:Y:S03]  /*66f0*/  SYNCS.PHASECHK.TRANS64.TRYWAIT P0, [R3+URZ+0x8], R0 ;  /* 0x00000800030075a7 */ /* 0x000066000800017f */
[----:B-1----:R-:W-:Y:S05]  /*6700*/  @!P0 NANOSLEEP.SYNCS 0x989680 ;  /* 0x009896800000895d */ /* 0x002fea0003900000 */
[----:B------:R-:W1:Y:S02]  /*6710*/  @!P0 SYNCS.PHASECHK.TRANS64 P0, [R3+URZ+0x8], R0 ;  /* 0x00000800030085a7 */ /* 0x000e64000800007f */
[----:B-1----:R-:W-:Y:S05]  /*6720*/  @!P0 BRA `(.L_x_31) ;  /* 0xfffffffc00ec8947 */ /* 0x002fea000383ffff */
[----:B------:R-:W-:Y:S05]  /*6730*/  BRA `(.L_x_188) ;  /* 0xffffffb4006c7947 */ /* 0x000fea000383ffff */
.L_x_168:
[----:B------:R-:W-:Y:S01]  /*6740*/  BSSY B1, `(.L_x_189) ;  /* 0x0000006000017945 */ /* 0x000fe20003800000 */
[----:B------:R-:W-:-:S07]  /*6750*/  IMAD.MOV.U32 R15, RZ, RZ, -0x1 ;  /* 0xffffffffff0f7424 */ /* 0x000fce00078e00ff */
[----:B-----5:R-:W-:Y:S05]  /*6760*/  WARPSYNC.COLLECTIVE R15, `(.L_x_190) ;  /* 0x000000000f0c7348 */ /* 0x020fea0003c00000 */
[----:B------:R-:W-:Y:S02]  /*6770*/  ELECT P6, UR62, PT ;  /* 0x00000000003e782f */ /* 0x000fe400038c0000 */
[----:B------:R-:W-:Y:S01]  /*6780*/  MOV R14, UR62 ;  /* 0x0000003e000e7c02 */ /* 0x000fe20008000f00 */
[----:B-----5:R-:W-:Y:S10]  /*6790*/  ENDCOLLECTIVE ;  /* 0x000000000000791b */ /* 0x020ff40003800000 */
.L_x_190:
[----:B------:R-:W-:Y:S05]  /*67a0*/  BSYNC B1 ;  /* 0x0000000000017941 */ /* 0x000fea0003800000 */
.L_x_189:
[----:B------:R-:W-:Y:S05]  /*67b0*/  BRA `(.L_x_191) ;  /* 0xfffffff000307947 */ /* 0x000fea000383ffff */
.L_x_171:
[----:B-1----:R1:W2:Y:S02]  /*67c0*/  SYNCS.PHASECHK.TRANS64.TRYWAIT P1, [R11+URZ+0x18], R6 ;  /* 0x000018060b0075a7 */ /* 0x0022a4000802017f */
[----:B--2---:R-:W-:Y:S05]  /*67d0*/  @!P1 NANOSLEEP.SYNCS 0x989680 ;  /* 0x009896800000995d */ /* 0x004fea0003900000 */
[----:B------:R-:W2:Y:S02]  /*67e0*/  @!P1 SYNCS.PHASECHK.TRANS64 P1, [R11+URZ+0x18], R6 ;  /* 0x000018060b0095a7 */ /* 0x000ea4000802007f */
[----:B--2---:R-:W-:Y:S05]  /*67f0*/  @!P1 BRA `(.L_x_171) ;  /* 0xfffffffc00f09947 */ /* 0x004fea000383ffff */
[----:B------:R-:W-:Y:S05]  /*6800*/  BRA `(.L_x_192) ;  /* 0xfffffff000647947 */ /* 0x000fea000383ffff */
.L_x_180:
[----:B------:R-:W-:Y:S01]  /*6810*/  BSSY B0, `(.L_x_193) ;  /* 0x0000006000007945 */ /* 0x000fe20003800000 */
[----:B------:R-:W-:-:S07]  /*6820*/  IMAD.MOV.U32 R15, RZ, RZ, -0x1 ;  /* 0xffffffffff0f7424 */ /* 0x000fce00078e00ff */
[----:B-----5:R-:W-:Y:S05]  /*6830*/  WARPSYNC.COLLECTIVE R15, `(.L_x_194) ;  /* 0x000000000f0c7348 */ /* 0x020fea0003c00000 */
[----:B------:R-:W-:Y:S02]  /*6840*/  ELECT P6, UR62, PT ;  /* 0x00000000003e782f */ /* 0x000fe400038c0000 */
[----:B------:R-:W-:Y:S01]  /*6850*/  MOV R14, UR62 ;  /* 0x0000003e000e7c02 */ /* 0x000fe20008000f00 */
[----:B-----5:R-:W-:Y:S10]  /*6860*/  ENDCOLLECTIVE ;  /* 0x000000000000791b */ /* 0x020ff40003800000 */
.L_x_194:
[----:B------:R-:W-:Y:S05]  /*6870*/  BSYNC B0 ;  /* 0x0000000000007941 */ /* 0x000fea0003800000 */
.L_x_193:
[----:B------:R-:W-:Y:S05]  /*6880*/  BRA `(.L_x_195) ;  /* 0xfffffff800c07947 */ /* 0x000fea000383ffff */
.L_x_184:
[----:B0-----:R0:W1:Y:S02]  /*6890*/  SYNCS.PHASECHK.TRANS64.TRYWAIT P0, [R7+URZ], R2 ;  /* 0x00000002070075a7 */ /* 0x001064000800017f */
[----:B-1----:R-:W-:Y:S05]  /*68a0*/  @!P0 NANOSLEEP.SYNCS 0x989680 ;  /* 0x009896800000895d */ /* 0x002fea0003900000 */
[----:B------:R-:W1:Y:S02]  /*68b0*/  @!P0 SYNCS.PHASECHK.TRANS64 P0, [R7+URZ], R2 ;  /* 0x00000002070085a7 */ /* 0x000e64000800007f */
[----:B-1----:R-:W-:Y:S05]  /*68c0*/  @!P0 BRA `(.L_x_184) ;  /* 0xfffffffc00f08947 */ /* 0x002fea000383ffff */
[----:B------:R-:W-:Y:S05]  /*68d0*/  BRA `(.L_x_196) ;  /* 0xfffffffc00007947 */ /* 0x000fea000383ffff */
.L_x_185:
[----:B0-----:R0:W1:Y:S02]  /*68e0*/  SYNCS.PHASECHK.TRANS64.TRYWAIT P0, [R4+URZ], R3 ;  /* 0x00000003040075a7 */ /* 0x001064000800017f */
[----:B-1----:R-:W-:Y:S05]  /*68f0*/  @!P0 NANOSLEEP.SYNCS 0x989680 ;  /* 0x009896800000895d */ /* 0x002fea0003900000 */
[----:B------:R-:W1:Y:S02]  /*6900*/  @!P0 SYNCS.PHASECHK.TRANS64 P0, [R4+URZ], R3 ;  /* 0x00000003040085a7 */ /* 0x000e64000800007f */
[----:B-1----:R-:W-:Y:S05]  /*6910*/  @!P0 BRA `(.L_x_185) ;  /* 0xfffffffc00f08947 */ /* 0x002fea000383ffff */
[----:B------:R-:W-:Y:S05]  /*6920*/  BRA `(.L_x_197) ;  /* 0xfffffffc00087947 */ /* 0x000fea000383ffff */
.L_x_198:
[----:B------:R-:W-:-:S00]  /*6930*/  BRA `(.L_x_198) ;  /* 0xfffffffc00fc7947 */ /* 0x000fc0000383ffff */
[----:B------:R-:W-:-:S00]  /*6940*/  NOP ;  /* 0x0000000000007918 */ /* 0x000fc00000000000 */
        /* <DEDUP_REMOVED lines=11> */
.L_x_199:


//--------------------- .nv.global.init           --------------------------
	.section	.nv.global.init,"aw",@progbits
.nv.global.init:
	.type		$str$22,@object
	.size		$str$22,($str$23 - $str$22)
$str$22:
        /*0000*/ 	.byte	0x6b, 0x5f, 0x74, 0x69, 0x6c, 0x65, 0x5f, 0x63, 0x6f, 0x75, 0x6e, 0x74, 0x20, 0x3e, 0x3d, 0x20
        /*0010*/ 	.byte	0x31, 0x00
	.type		$str$23,@object
	.size		$str$23,(__unnamed_1 - $str$23)
$str$23:
        /*0012*/ 	.byte	0x2f, 0x74, 0x6d, 0x70, 0x2f, 0x63, 0x75, 0x74, 0x6c, 0x61, 0x73, 0x73, 0x5f, 0x73, 0x77, 0x65
        /*0022*/ 	.byte	0x65, 0x70, 0x5f, 0x73, 0x72, 0x63, 0x2f, 0x69, 0x6e, 0x63, 0x6c, 0x75, 0x64, 0x65, 0x2f, 0x63
        /*0032*/ 	.byte	0x75, 0x74, 0x6c, 0x61, 0x73, 0x73, 0x2f, 0x67, 0x65, 0x6d, 0x6d, 0x2f, 0x63, 0x6f, 0x6c, 0x6c
        /*0042*/ 	.byte	0x65, 0x63, 0x74, 0x69, 0x76, 0x65, 0x2f, 0x73, 0x6d, 0x39, 0x30, 0x5f, 0x6d, 0x6d, 0x61, 0x5f
        /*0052*/ 	.byte	0x74, 0x6d, 0x61, 0x5f, 0x67, 0x6d, 0x6d, 0x61, 0x5f, 0x73, 0x73, 0x5f, 0x77, 0x61, 0x72, 0x70
        /*0062*/ 	.byte	0x73, 0x70, 0x65, 0x63, 0x69, 0x61, 0x6c, 0x69, 0x7a, 0x65, 0x64, 0x2e, 0x68, 0x70, 0x70, 0x00
	.type		__unnamed_1,@object
	.size		__unnamed_1,(.L_0 - __unnamed_1)
__unnamed_1:
        /*0072*/ 	.byte	0x76, 0x6f, 0x69, 0x64, 0x20, 0x63, 0x75, 0x74, 0x6c, 0x61, 0x73, 0x73, 0x3a, 0x3a, 0x67, 0x65
        /* <DEDUP_REMOVED lines=171> */
        /*0b32*/ 	.byte	0x3a, 0x69, 0x64, 0x65, 0x6e, 0x74, 0x69, 0x74, 0x79, 0x5d, 0x00
.L_0:


//--------------------- .nv.shared._ZN7cutlass13device_kernelINS_4gemm6kernel13GemmUniversalIN4cute5tupleIJiiiiEEENS1_10collective13CollectiveMmaINS1_34MainloopSm90TmaGmmaWarpSpecializedILi3ENS5_IJNS4_1CILi1EEESB_SB_EEENS1_32KernelTmaWarpSpecializedPingpongEEENS5_IJNSA_ILi64EEENSA_ILi128EEENSA_ILi32EEEEEEaNS5_IJlSB_lEEEaSJ_NS4_8TiledMMAINS4_8MMA_AtomIJNS4_4SM904GMMA27MMA_64x128x32_S32S8S8_SS_TNEEEENS4_6LayoutISC_NS5_IJNSA_ILi0EEESR_SR_EEEEENS5_IJNS4_10UnderscoreESU_SU_EEEEENS4_13SM90_TMA_LOADENS4_14ComposedLayoutINS4_7SwizzleILi1ELi4ELi3EEENS4_18smem_ptr_flag_bitsILi8EEENSQ_INS5_IJNSA_ILi8EEESH_EEENS5_IJSH_SB_EEEEEEEvNS4_8identityESX_S17_vS18_EENS_8epilogue10collective6detail29Sm90TmaWarpSpecializedAdapterINS1B_15DefaultEpilogueIaSJ_SJ_NS1A_6thread17LinearCombinationIaLi1EiiLNS1F_9ScaleType4KindE0ELNS_15FloatRoundStyleE2EaEENS1_15EpilogueDefaultEEEEEvvEEEEvNT_6ParamsE --------------------------
	.section	.nv.shared._ZN7cutlass13device_kernelINS_4gemm6kernel13GemmUniversalIN4cute5tupleIJiiiiEEENS1_10collective13CollectiveMmaINS1_34MainloopSm90TmaGmmaWarpSpecializedILi3ENS5_IJNS4_1CILi1EEESB_SB_EEENS1_32KernelTmaWarpSpecializedPingpongEEENS5_IJNSA_ILi64EEENSA_ILi128EEENSA_ILi32EEEEEEaNS5_IJlSB_lEEEaSJ_NS4_8TiledMMAINS4_8MMA_AtomIJNS4_4SM904GMMA27MMA_64x128x32_S32S8S8_SS_TNEEEENS4_6LayoutISC_NS5_IJNSA_ILi0EEESR_SR_EEEEENS5_IJNS4_10UnderscoreESU_SU_EEEEENS4_13SM90_TMA_LOADENS4_14ComposedLayoutINS4_7SwizzleILi1ELi4ELi3EEENS4_18smem_ptr_flag_bitsILi8EEENSQ_INS5_IJNSA_ILi8EEESH_EEENS5_IJSH_SB_EEEEEEEvNS4_8identityESX_S17_vS18_EENS_8epilogue10collective6detail29Sm90TmaWarpSpecializedAdapterINS1B_15DefaultEpilogueIaSJ_SJ_NS1A_6thread17LinearCombinationIaLi1EiiLNS1F_9ScaleType4KindE0ELNS_15FloatRoundStyleE2EaEENS1_15EpilogueDefaultEEEEEvvEEEEvNT_6ParamsE,"aw",@nobits
	.sectionflags	@""
	.align	16
	.zero		1024


//--------------------- .nv.shared.reserved.0     --------------------------
	.section	.nv.shared.reserved.0,"aw",@nobits
	.weak		__nv_reservedSMEM_offset_0_alias
	.size		__nv_reservedSMEM_offset_0_alias, 0, 0
	.other		__nv_reservedSMEM_offset_0_alias,@"STO_CUDA_RESERVED_SHARED STV_DEFAULT"
__nv_reservedSMEM_offset_0_alias:
	.zero		0


//--------------------- .nv.global                --------------------------
	.section	.nv.global,"aw",@nobits
.nv.global:
	.type		_ZN40_INTERNAL_bc915274_4_k_cu_9b098dcb_196854cute1_E,@object
	.size		_ZN40_INTERNAL_bc915274_4_k_cu_9b098dcb_196854cute1_E,(_ZN40_INTERNAL_bc915274_4_k_cu_9b098dcb_196854cuda3std3__45__cpo6cbeginE - _ZN40_INTERNAL_bc915274_4_k_cu_9b098dcb_196854cute1_E)
_ZN40_INTERNAL_bc915274_4_k_cu_9b098dcb_196854cute1_E:
	.zero		1
	.type		_ZN40_INTERNAL_bc915274_4_k_cu_9b098dcb_196854cuda3std3__45__cpo6cbeginE,@object
	.size		_ZN40_INTERNAL_bc915274_4_k_cu_9b098dcb_196854cuda3std3__45__cpo6cbeginE,(_ZN40_INTERNAL_bc915274_4_k_cu_9b098dcb_196854cuda3std3__48in_placeE - _ZN40_INTERNAL_bc915274_4_k_cu_9b098dcb_196854cuda3std3__45__cpo6cbeginE)
_ZN40_INTERNAL_bc915274_4_k_cu_9b098dcb_196854cuda3std3__45__cpo6cbeginE:
	.zero		1
	.type		_ZN40_INTERNAL_bc915274_4_k_cu_9b098dcb_196854cuda3std3__48in_placeE,@object
	.size		_ZN40_INTERNAL_bc915274_4_k_cu_9b098dcb_196854cuda3std3__48in_placeE,(_ZN40_INTERNAL_bc915274_4_k_cu_9b098dcb_196854cuda3std6ranges3__45__cpo9iter_moveE - _ZN40_INTERNAL_bc915274_4_k_cu_9b098dcb_196854cuda3std3__48in_placeE)
_ZN40_INTERNAL_bc915274_4_k_cu_9b098dcb_196854cuda3std3__48in_placeE:
	.zero		1
	.type		_ZN40_INTERNAL_bc915274_4_k_cu_9b098dcb_196854cuda3std6ranges3__45__cpo9iter_moveE,@object
	.size		_ZN40_INTERNAL_bc915274_4_k_cu_9b098dcb_196854cuda3std6ranges3__45__cpo9iter_moveE,(_ZN40_INTERNAL_bc915274_4_k_cu_9b098dcb_196854cuda3std3__45__cpo5beginE - _ZN40_INTERNAL_bc915274_4_k_cu_9b098dcb_196854cuda3std6ranges3__45__cpo9iter_moveE)
_ZN40_INTERNAL_bc915274_4_k_cu_9b098dcb_196854cuda3std6ranges3__45__cpo9iter_moveE:
	.zero		1
	.type		_ZN40_INTERNAL_bc915274_4_k_cu_9b098dcb_196854cuda3std3__45__cpo5beginE,@object
	.size		_ZN40_INTERNAL_bc915274_4_k_cu_9b098dcb_196854cuda3std3__45__cpo5beginE,(_ZN40_INTERNAL_bc915274_4_k_cu_9b098dcb_196854cuda3std3__442_GLOBAL__N__bc915274_4_k_cu_9b098dcb_196856ignoreE - _ZN40_INTERNAL_bc915274_4_k_cu_9b098dcb_196854cuda3std3__45__cpo5beginE)
_ZN40_INTERNAL_bc915274_4_k_cu_9b098dcb_196854cuda3std3__45__cpo5beginE:
	.zero		1
	.type		_ZN40_INTERNAL_bc915274_4_k_cu_9b098dcb_196854cuda3std3__442_GLOBAL__N__bc915274_4_k_cu_9b098dcb_196856ignoreE,@object
	.size		_ZN40_INTERNAL_bc915274_4_k_cu_9b098dcb_196854cuda3std3__442_GLOBAL__N__bc915274_4_k_cu_9b098dcb_196856ignoreE,(_ZN40_INTERNAL_bc915274_4_k_cu_9b098dcb_196854cute7productE - _ZN40_INTERNAL_bc915274_4_k_cu_9b098dcb_196854cuda3std3__442_GLOBAL__N__bc915274_4_k_cu_9b098dcb_196856ignoreE)
_ZN40_INTERNAL_bc915274_4_k_cu_9b098dcb_196854cuda3std3__442_GLOBAL__N__bc915274_4_k_cu_9b098dcb_196856ignoreE:
	.zero		1
	.type		_ZN40_INTERNAL_bc915274_4_k_cu_9b098dcb_196854cute7productE,@object
	.size		_ZN40_INTERNAL_bc915274_4_k_cu_9b098dcb_196854cute7productE,(_ZN40_INTERNAL_bc915274_4_k_cu_9b098dcb_196854cuda3std3__45__cpo3endE - _ZN40_INTERNAL_bc915274_4_k_cu_9b098dcb_196854cute7productE)
_ZN40_INTERNAL_bc915274_4_k_cu_9b098dcb_196854cute7productE:
	.zero		1
	.type		_ZN40_INTERNAL_bc915274_4_k_cu_9b098dcb_196854cuda3std3__45__cpo3endE,@object
	.size		_ZN40_INTERNAL_bc915274_4_k_cu_9b098dcb_196854cuda3std3__45__cpo3endE,(_ZN40_INTERNAL_bc915274_4_k_cu_9b098dcb_196854cuda3std3__419piecewise_constructE - _ZN40_INTERNAL_bc915274_4_k_cu_9b098dcb_196854cuda3std3__45__cpo3endE)
_ZN40_INTERNAL_bc915274_4_k_cu_9b098dcb_196854cuda3std3__45__cpo3endE:
	.zero		1
	.type		_ZN40_INTERNAL_bc915274_4_k_cu_9b098dcb_196854cuda3std3__419piecewise_constructE,@object
	.size		_ZN40_INTERNAL_bc915274_4_k_cu_9b098dcb_196854cuda3std3__419piecewise_constructE,(_ZN40_INTERNAL_bc915274_4_k_cu_9b098dcb_196854cuda3std3__45__cpo4cendE - _ZN40_INTERNAL_bc915274_4_k_cu_9b098dcb_196854cuda3std3__419piecewise_constructE)
_ZN40_INTERNAL_bc915274_4_k_cu_9b098dcb_196854cuda3std3__419piecewise_constructE:
	.zero		1
	.type		_ZN40_INTERNAL_bc915274_4_k_cu_9b098dcb_196854cuda3std3__45__cpo4cendE,@object
	.size		_ZN40_INTERNAL_bc915274_4_k_cu_9b098dcb_196854cuda3std3__45__cpo4cendE,(_ZN40_INTERNAL_bc915274_4_k_cu_9b098dcb_196854cuda3std6ranges3__45__cpo4swapE - _ZN40_INTERNAL_bc915274_4_k_cu_9b098dcb_196854cuda3std3__45__cpo4cendE)
_ZN40_INTERNAL_bc915274_4_k_cu_9b098dcb_196854cuda3std3__45__cpo4cendE:
	.zero		1
	.type		_ZN40_INTERNAL_bc915274_4_k_cu_9b098dcb_196854cuda3std6ranges3__45__cpo4swapE,@object
	.size		_ZN40_INTERNAL_bc915274_4_k_cu_9b098dcb_196854cuda3std6ranges3__45__cpo4swapE,(.L_8 - _ZN40_INTERNAL_bc915274_4_k_cu_9b098dcb_196854cuda3std6ranges3__45__cpo4swapE)
_ZN40_INTERNAL_bc915274_4_k_cu_9b098dcb_196854cuda3std6ranges3__45__cpo4swapE:
	.zero		1
.L_8:


//--------------------- .nv.constant0._ZN7cutlass13device_kernelINS_4gemm6kernel13GemmUniversalIN4cute5tupleIJiiiiEEENS1_10collective13CollectiveMmaINS1_34MainloopSm90TmaGmmaWarpSpecializedILi3ENS5_IJNS4_1CILi1EEESB_SB_EEENS1_32KernelTmaWarpSpecializedPingpongEEENS5_IJNSA_ILi64EEENSA_ILi128EEENSA_ILi32EEEEEEaNS5_IJlSB_lEEEaSJ_NS4_8TiledMMAINS4_8MMA_AtomIJNS4_4SM904GMMA27MMA_64x128x32_S32S8S8_SS_TNEEEENS4_6LayoutISC_NS5_IJNSA_ILi0EEESR_SR_EEEEENS5_IJNS4_10UnderscoreESU_SU_EEEEENS4_13SM90_TMA_LOADENS4_14ComposedLayoutINS4_7SwizzleILi1ELi4ELi3EEENS4_18smem_ptr_flag_bitsILi8EEENSQ_INS5_IJNSA_ILi8EEESH_EEENS5_IJSH_SB_EEEEEEEvNS4_8identityESX_S17_vS18_EENS_8epilogue10collective6detail29Sm90TmaWarpSpecializedAdapterINS1B_15DefaultEpilogueIaSJ_SJ_NS1A_6thread17LinearCombinationIaLi1EiiLNS1F_9ScaleType4KindE0ELNS_15FloatRoundStyleE2EaEENS1_15EpilogueDefaultEEEEEvvEEEEvNT_6ParamsE --------------------------
	.section	.nv.constant0._ZN7cutlass13device_kernelINS_4gemm6kernel13GemmUniversalIN4cute5tupleIJiiiiEEENS1_10collective13CollectiveMmaINS1_34MainloopSm90TmaGmmaWarpSpecializedILi3ENS5_IJNS4_1CILi1EEESB_SB_EEENS1_32KernelTmaWarpSpecializedPingpongEEENS5_IJNSA_ILi64EEENSA_ILi128EEENSA_ILi32EEEEEEaNS5_IJlSB_lEEEaSJ_NS4_8TiledMMAINS4_8MMA_AtomIJNS4_4SM904GMMA27MMA_64x128x32_S32S8S8_SS_TNEEEENS4_6LayoutISC_NS5_IJNSA_ILi0EEESR_SR_EEEEENS5_IJNS4_10UnderscoreESU_SU_EEEEENS4_13SM90_TMA_LOADENS4_14ComposedLayoutINS4_7SwizzleILi1ELi4ELi3EEENS4_18smem_ptr_flag_bitsILi8EEENSQ_INS5_IJNSA_ILi8EEESH_EEENS5_IJSH_SB_EEEEEEEvNS4_8identityESX_S17_vS18_EENS_8epilogue10collective6detail29Sm90TmaWarpSpecializedAdapterINS1B_15DefaultEpilogueIaSJ_SJ_NS1A_6thread17LinearCombinationIaLi1EiiLNS1F_9ScaleType4KindE0ELNS_15FloatRoundStyleE2EaEENS1_15EpilogueDefaultEEEEEvvEEEEvNT_6ParamsE,"a",@progbits
	.sectionflags	@""
	.align	4
.nv.constant0._ZN7cutlass13device_kernelINS_4gemm6kernel13GemmUniversalIN4cute5tupleIJiiiiEEENS1_10collective13CollectiveMmaINS1_34MainloopSm90TmaGmmaWarpSpecializedILi3ENS5_IJNS4_1CILi1EEESB_SB_EEENS1_32KernelTmaWarpSpecializedPingpongEEENS5_IJNSA_ILi64EEENSA_ILi128EEENSA_ILi32EEEEEEaNS5_IJlSB_lEEEaSJ_NS4_8TiledMMAINS4_8MMA_AtomIJNS4_4SM904GMMA27MMA_64x128x32_S32S8S8_SS_TNEEEENS4_6LayoutISC_NS5_IJNSA_ILi0EEESR_SR_EEEEENS5_IJNS4_10UnderscoreESU_SU_EEEEENS4_13SM90_TMA_LOADENS4_14ComposedLayoutINS4_7SwizzleILi1ELi4ELi3EEENS4_18smem_ptr_flag_bitsILi8EEENSQ_INS5_IJNSA_ILi8EEESH_EEENS5_IJSH_SB_EEEEEEEvNS4_8identityESX_S17_vS18_EENS_8epilogue10collective6detail29Sm90TmaWarpSpecializedAdapterINS1B_15DefaultEpilogueIaSJ_SJ_NS1A_6thread17LinearCombinationIaLi1EiiLNS1F_9ScaleType4KindE0ELNS_15FloatRoundStyleE2EaEENS1_15EpilogueDefaultEEEEEvvEEEEvNT_6ParamsE:
	.zero		1664


//--------------------- SYMBOLS --------------------------

	.type		.nv.reservedSmem.offset0,@object
	.size		.nv.reservedSmem.offset0,0x4
	.type		__assertfail,@function
